//
// Generated by NVIDIA NVVM Compiler
//
// Compiler Build ID: CL-36424714
// Cuda compilation tools, release 13.0, V13.0.88
// Based on NVVM 20.0.0
//

.version 9.0
.target sm_100
.address_size 64

	// .globl	_Z9transposePKfPfii
// _ZZ9transposePKfPfiiE4tile has been demoted
// _ZZ12matmul_scalePKfS0_PfiiifE5tileA has been demoted
// _ZZ12matmul_scalePKfS0_PfiiifE5tileB has been demoted
// _ZZ6matmulPKfS0_PfiiiE5tileA has been demoted
// _ZZ6matmulPKfS0_PfiiiE5tileB has been demoted
.extern .shared .align 16 .b8 sdata[];

.visible .entry _Z9transposePKfPfii(
	.param .u64 .ptr .align 1 _Z9transposePKfPfii_param_0,
	.param .u64 .ptr .align 1 _Z9transposePKfPfii_param_1,
	.param .u32 _Z9transposePKfPfii_param_2,
	.param .u32 _Z9transposePKfPfii_param_3
)
{
	.reg .pred 	%p<7>;
	.reg .b32 	%r<25>;
	.reg .b32 	%f<3>;
	.reg .b64 	%rd<9>;
	// demoted variable
	.shared .align 4 .b8 _ZZ9transposePKfPfiiE4tile[1088];
	ld.param.u64 	%rd1, [_Z9transposePKfPfii_param_0];
	ld.param.u64 	%rd2, [_Z9transposePKfPfii_param_1];
	ld.param.u32 	%r9, [_Z9transposePKfPfii_param_2];
	ld.param.u32 	%r11, [_Z9transposePKfPfii_param_3];
	mov.u32 	%r12, %ctaid.x;
	shl.b32 	%r1, %r12, 4;
	mov.u32 	%r2, %tid.x;
	add.s32 	%r3, %r1, %r2;
	mov.u32 	%r13, %ctaid.y;
	shl.b32 	%r4, %r13, 4;
	mov.u32 	%r5, %tid.y;
	add.s32 	%r14, %r4, %r5;
	setp.ge.s32 	%p1, %r3, %r9;
	setp.ge.s32 	%p2, %r14, %r11;
	or.pred  	%p3, %p1, %p2;
	@%p3 bra 	$L__BB0_2;
	cvta.to.global.u64 	%rd3, %rd1;
	mad.lo.s32 	%r15, %r9, %r14, %r3;
	mul.wide.s32 	%rd4, %r15, 4;
	add.s64 	%rd5, %rd3, %rd4;
	ld.global.f32 	%f1, [%rd5];
	mov.u32 	%r16, _ZZ9transposePKfPfiiE4tile;
	mad.lo.s32 	%r17, %r5, 68, %r16;
	shl.b32 	%r18, %r2, 2;
	add.s32 	%r19, %r17, %r18;
	st.shared.f32 	[%r19], %f1;
$L__BB0_2:
	bar.sync 	0;
	add.s32 	%r7, %r4, %r2;
	add.s32 	%r8, %r1, %r5;
	setp.ge.s32 	%p4, %r7, %r11;
	setp.ge.s32 	%p5, %r8, %r9;
	or.pred  	%p6, %p5, %p4;
	@%p6 bra 	$L__BB0_4;
	mov.u32 	%r20, _ZZ9transposePKfPfiiE4tile;
	mad.lo.s32 	%r21, %r2, 68, %r20;
	shl.b32 	%r22, %r5, 2;
	add.s32 	%r23, %r21, %r22;
	ld.shared.f32 	%f2, [%r23];
	mad.lo.s32 	%r24, %r11, %r8, %r7;
	cvta.to.global.u64 	%rd6, %rd2;
	mul.wide.s32 	%rd7, %r24, 4;
	add.s64 	%rd8, %rd6, %rd7;
	st.global.f32 	[%rd8], %f2;
$L__BB0_4:
	ret;

}
	// .globl	_Z12matmul_scalePKfS0_Pfiiif
.visible .entry _Z12matmul_scalePKfS0_Pfiiif(
	.param .u64 .ptr .align 1 _Z12matmul_scalePKfS0_Pfiiif_param_0,
	.param .u64 .ptr .align 1 _Z12matmul_scalePKfS0_Pfiiif_param_1,
	.param .u64 .ptr .align 1 _Z12matmul_scalePKfS0_Pfiiif_param_2,
	.param .u32 _Z12matmul_scalePKfS0_Pfiiif_param_3,
	.param .u32 _Z12matmul_scalePKfS0_Pfiiif_param_4,
	.param .u32 _Z12matmul_scalePKfS0_Pfiiif_param_5,
	.param .f32 _Z12matmul_scalePKfS0_Pfiiif_param_6
)
{
	.reg .pred 	%p<12>;
	.reg .b32 	%r<43>;
	.reg .b32 	%f<65>;
	.reg .b64 	%rd<13>;
	// demoted variable
	.shared .align 4 .b8 _ZZ12matmul_scalePKfS0_PfiiifE5tileA[1024];
	// demoted variable
	.shared .align 4 .b8 _ZZ12matmul_scalePKfS0_PfiiifE5tileB[1024];
	ld.param.u64 	%rd3, [_Z12matmul_scalePKfS0_Pfiiif_param_0];
	ld.param.u64 	%rd4, [_Z12matmul_scalePKfS0_Pfiiif_param_1];
	ld.param.u64 	%rd5, [_Z12matmul_scalePKfS0_Pfiiif_param_2];
	ld.param.u32 	%r24, [_Z12matmul_scalePKfS0_Pfiiif_param_3];
	ld.param.u32 	%r25, [_Z12matmul_scalePKfS0_Pfiiif_param_4];
	ld.param.u32 	%r26, [_Z12matmul_scalePKfS0_Pfiiif_param_5];
	ld.param.f32 	%f8, [_Z12matmul_scalePKfS0_Pfiiif_param_6];
	mov.u32 	%r38, %tid.x;
	mov.u32 	%r40, %tid.y;
	mov.u32 	%r27, %ctaid.y;
	shl.b32 	%r28, %r27, 4;
	add.s32 	%r3, %r28, %r40;
	mov.u32 	%r29, %ctaid.x;
	shl.b32 	%r4, %r29, 4;
	add.s32 	%r5, %r4, %r38;
	setp.lt.s32 	%p1, %r26, 1;
	mov.f32 	%f64, 0f00000000;
	@%p1 bra 	$L__BB1_7;
	add.s32 	%r30, %r26, 15;
	shr.u32 	%r31, %r30, 4;
	shl.b32 	%r32, %r40, 6;
	mov.u32 	%r33, _ZZ12matmul_scalePKfS0_PfiiifE5tileA;
	add.s32 	%r6, %r33, %r32;
	shl.b32 	%r34, %r38, 2;
	add.s32 	%r7, %r6, %r34;
	mov.u32 	%r35, _ZZ12matmul_scalePKfS0_PfiiifE5tileB;
	add.s32 	%r9, %r35, %r34;
	add.s32 	%r8, %r9, %r32;
	neg.s32 	%r42, %r31;
	mad.lo.s32 	%r36, %r40, %r25, %r38;
	add.s32 	%r41, %r36, %r4;
	shl.b32 	%r12, %r25, 4;
	mad.lo.s32 	%r39, %r26, %r3, %r38;
	cvta.to.global.u64 	%rd1, %rd3;
	cvta.to.global.u64 	%rd2, %rd4;
	mov.f32 	%f64, 0f00000000;
$L__BB1_2:
	setp.ge.s32 	%p2, %r3, %r24;
	setp.ge.s32 	%p3, %r38, %r26;
	mov.f32 	%f62, 0f00000000;
	or.pred  	%p4, %p2, %p3;
	@%p4 bra 	$L__BB1_4;
	mul.wide.u32 	%rd6, %r39, 4;
	add.s64 	%rd7, %rd1, %rd6;
	ld.global.f32 	%f62, [%rd7];
$L__BB1_4:
	setp.ge.s32 	%p5, %r5, %r25;
	st.shared.f32 	[%r7], %f62;
	setp.ge.s32 	%p6, %r40, %r26;
	mov.f32 	%f63, 0f00000000;
	or.pred  	%p7, %p5, %p6;
	@%p7 bra 	$L__BB1_6;
	mul.wide.s32 	%rd8, %r41, 4;
	add.s64 	%rd9, %rd2, %rd8;
	ld.global.f32 	%f63, [%rd9];
$L__BB1_6:
	st.shared.f32 	[%r8], %f63;
	bar.sync 	0;
	ld.shared.f32 	%f13, [%r6];
	ld.shared.f32 	%f14, [%r9];
	fma.rn.f32 	%f15, %f13, %f14, %f64;
	ld.shared.f32 	%f16, [%r6+4];
	ld.shared.f32 	%f17, [%r9+64];
	fma.rn.f32 	%f18, %f16, %f17, %f15;
	ld.shared.f32 	%f19, [%r6+8];
	ld.shared.f32 	%f20, [%r9+128];
	fma.rn.f32 	%f21, %f19, %f20, %f18;
	ld.shared.f32 	%f22, [%r6+12];
	ld.shared.f32 	%f23, [%r9+192];
	fma.rn.f32 	%f24, %f22, %f23, %f21;
	ld.shared.f32 	%f25, [%r6+16];
	ld.shared.f32 	%f26, [%r9+256];
	fma.rn.f32 	%f27, %f25, %f26, %f24;
	ld.shared.f32 	%f28, [%r6+20];
	ld.shared.f32 	%f29, [%r9+320];
	fma.rn.f32 	%f30, %f28, %f29, %f27;
	ld.shared.f32 	%f31, [%r6+24];
	ld.shared.f32 	%f32, [%r9+384];
	fma.rn.f32 	%f33, %f31, %f32, %f30;
	ld.shared.f32 	%f34, [%r6+28];
	ld.shared.f32 	%f35, [%r9+448];
	fma.rn.f32 	%f36, %f34, %f35, %f33;
	ld.shared.f32 	%f37, [%r6+32];
	ld.shared.f32 	%f38, [%r9+512];
	fma.rn.f32 	%f39, %f37, %f38, %f36;
	ld.shared.f32 	%f40, [%r6+36];
	ld.shared.f32 	%f41, [%r9+576];
	fma.rn.f32 	%f42, %f40, %f41, %f39;
	ld.shared.f32 	%f43, [%r6+40];
	ld.shared.f32 	%f44, [%r9+640];
	fma.rn.f32 	%f45, %f43, %f44, %f42;
	ld.shared.f32 	%f46, [%r6+44];
	ld.shared.f32 	%f47, [%r9+704];
	fma.rn.f32 	%f48, %f46, %f47, %f45;
	ld.shared.f32 	%f49, [%r6+48];
	ld.shared.f32 	%f50, [%r9+768];
	fma.rn.f32 	%f51, %f49, %f50, %f48;
	ld.shared.f32 	%f52, [%r6+52];
	ld.shared.f32 	%f53, [%r9+832];
	fma.rn.f32 	%f54, %f52, %f53, %f51;
	ld.shared.f32 	%f55, [%r6+56];
	ld.shared.f32 	%f56, [%r9+896];
	fma.rn.f32 	%f57, %f55, %f56, %f54;
	ld.shared.f32 	%f58, [%r6+60];
	ld.shared.f32 	%f59, [%r9+960];
	fma.rn.f32 	%f64, %f58, %f59, %f57;
	bar.sync 	0;
	add.s32 	%r42, %r42, 1;
	setp.ne.s32 	%p8, %r42, 0;
	add.s32 	%r41, %r41, %r12;
	add.s32 	%r40, %r40, 16;
	add.s32 	%r39, %r39, 16;
	add.s32 	%r38, %r38, 16;
	@%p8 bra 	$L__BB1_2;
$L__BB1_7:
	setp.ge.s32 	%p9, %r3, %r24;
	setp.ge.s32 	%p10, %r5, %r25;
	or.pred  	%p11, %p9, %p10;
	@%p11 bra 	$L__BB1_9;
	mul.f32 	%f60, %f8, %f64;
	mad.lo.s32 	%r37, %r25, %r3, %r5;
	cvta.to.global.u64 	%rd10, %rd5;
	mul.wide.s32 	%rd11, %r37, 4;
	add.s64 	%rd12, %rd10, %rd11;
	st.global.f32 	[%rd12], %f60;
$L__BB1_9:
	ret;

}
	// .globl	_Z7softmaxPfii
.visible .entry _Z7softmaxPfii(
	.param .u64 .ptr .align 1 _Z7softmaxPfii_param_0,
	.param .u32 _Z7softmaxPfii_param_1,
	.param .u32 _Z7softmaxPfii_param_2
)
{
	.reg .pred 	%p<14>;
	.reg .b32 	%r<39>;
	.reg .b32 	%f<52>;
	.reg .b64 	%rd<9>;

	ld.param.u64 	%rd2, [_Z7softmaxPfii_param_0];
	ld.param.u32 	%r20, [_Z7softmaxPfii_param_1];
	ld.param.u32 	%r19, [_Z7softmaxPfii_param_2];
	cvta.to.global.u64 	%rd1, %rd2;
	mov.u32 	%r1, %ctaid.x;
	setp.ge.s32 	%p1, %r1, %r20;
	@%p1 bra 	$L__BB2_20;
	mov.u32 	%r38, %tid.x;
	setp.ge.s32 	%p2, %r38, %r19;
	mov.f32 	%f49, 0fE0AD78EC;
	@%p2 bra 	$L__BB2_4;
	mul.lo.s32 	%r3, %r19, %r1;
	mov.f32 	%f49, 0fE0AD78EC;
	mov.u32 	%r4, %ntid.x;
	mov.u32 	%r34, %r38;
$L__BB2_3:
	add.s32 	%r21, %r34, %r3;
	mul.wide.s32 	%rd3, %r21, 4;
	add.s64 	%rd4, %rd1, %rd3;
	ld.global.f32 	%f11, [%rd4];
	max.f32 	%f49, %f49, %f11;
	add.s32 	%r34, %r34, %r4;
	setp.lt.s32 	%p3, %r34, %r19;
	@%p3 bra 	$L__BB2_3;
$L__BB2_4:
	shl.b32 	%r22, %r38, 2;
	mov.u32 	%r23, sdata;
	add.s32 	%r7, %r23, %r22;
	st.shared.f32 	[%r7], %f49;
	bar.sync 	0;
	mov.u32 	%r8, %ntid.x;
	setp.lt.u32 	%p4, %r8, 2;
	@%p4 bra 	$L__BB2_9;
	mov.u32 	%r35, %r8;
$L__BB2_6:
	shr.u32 	%r10, %r35, 1;
	setp.ge.u32 	%p5, %r38, %r10;
	@%p5 bra 	$L__BB2_8;
	ld.shared.f32 	%f12, [%r7];
	shl.b32 	%r24, %r10, 2;
	add.s32 	%r25, %r7, %r24;
	ld.shared.f32 	%f13, [%r25];
	max.f32 	%f14, %f12, %f13;
	st.shared.f32 	[%r7], %f14;
$L__BB2_8:
	bar.sync 	0;
	setp.gt.u32 	%p6, %r35, 3;
	mov.u32 	%r35, %r10;
	@%p6 bra 	$L__BB2_6;
$L__BB2_9:
	setp.ge.s32 	%p7, %r38, %r19;
	mov.f32 	%f51, 0f00000000;
	ld.shared.f32 	%f4, [sdata];
	@%p7 bra 	$L__BB2_12;
	mul.lo.s32 	%r11, %r19, %r1;
	mov.f32 	%f51, 0f00000000;
	mov.u32 	%r36, %r38;
$L__BB2_11:
	add.s32 	%r26, %r36, %r11;
	mul.wide.s32 	%rd5, %r26, 4;
	add.s64 	%rd6, %rd1, %rd5;
	ld.global.f32 	%f17, [%rd6];
	sub.f32 	%f18, %f17, %f4;
	fma.rn.f32 	%f19, %f18, 0f3BBB989D, 0f3F000000;
	cvt.sat.f32.f32 	%f20, %f19;
	mov.f32 	%f21, 0f4B400001;
	mov.f32 	%f22, 0f437C0000;
	fma.rm.f32 	%f23, %f20, %f22, %f21;
	add.f32 	%f24, %f23, 0fCB40007F;
	neg.f32 	%f25, %f24;
	fma.rn.f32 	%f26, %f18, 0f3FB8AA3B, %f25;
	fma.rn.f32 	%f27, %f18, 0f32A57060, %f26;
	mov.b32 	%r27, %f23;
	shl.b32 	%r28, %r27, 23;
	mov.b32 	%f28, %r28;
	ex2.approx.ftz.f32 	%f29, %f27;
	fma.rn.f32 	%f51, %f29, %f28, %f51;
	add.s32 	%r36, %r36, %r8;
	setp.lt.s32 	%p8, %r36, %r19;
	@%p8 bra 	$L__BB2_11;
$L__BB2_12:
	setp.lt.u32 	%p9, %r8, 2;
	st.shared.f32 	[%r7], %f51;
	bar.sync 	0;
	@%p9 bra 	$L__BB2_17;
	mov.u32 	%r37, %r8;
$L__BB2_14:
	shr.u32 	%r15, %r37, 1;
	setp.ge.u32 	%p10, %r38, %r15;
	@%p10 bra 	$L__BB2_16;
	shl.b32 	%r29, %r15, 2;
	add.s32 	%r30, %r7, %r29;
	ld.shared.f32 	%f30, [%r30];
	ld.shared.f32 	%f31, [%r7];
	add.f32 	%f32, %f30, %f31;
	st.shared.f32 	[%r7], %f32;
$L__BB2_16:
	bar.sync 	0;
	setp.gt.u32 	%p11, %r37, 3;
	mov.u32 	%r37, %r15;
	@%p11 bra 	$L__BB2_14;
$L__BB2_17:
	setp.ge.s32 	%p12, %r38, %r19;
	@%p12 bra 	$L__BB2_20;
	ld.shared.f32 	%f8, [sdata];
	mul.lo.s32 	%r16, %r19, %r1;
$L__BB2_19:
	add.s32 	%r31, %r38, %r16;
	mul.wide.s32 	%rd7, %r31, 4;
	add.s64 	%rd8, %rd1, %rd7;
	ld.global.f32 	%f33, [%rd8];
	sub.f32 	%f34, %f33, %f4;
	fma.rn.f32 	%f35, %f34, 0f3BBB989D, 0f3F000000;
	cvt.sat.f32.f32 	%f36, %f35;
	mov.f32 	%f37, 0f4B400001;
	mov.f32 	%f38, 0f437C0000;
	fma.rm.f32 	%f39, %f36, %f38, %f37;
	add.f32 	%f40, %f39, 0fCB40007F;
	neg.f32 	%f41, %f40;
	fma.rn.f32 	%f42, %f34, 0f3FB8AA3B, %f41;
	fma.rn.f32 	%f43, %f34, 0f32A57060, %f42;
	mov.b32 	%r32, %f39;
	shl.b32 	%r33, %r32, 23;
	mov.b32 	%f44, %r33;
	ex2.approx.ftz.f32 	%f45, %f43;
	mul.f32 	%f46, %f45, %f44;
	div.rn.f32 	%f47, %f46, %f8;
	st.global.f32 	[%rd8], %f47;
	add.s32 	%r38, %r38, %r8;
	setp.lt.s32 	%p13, %r38, %r19;
	@%p13 bra 	$L__BB2_19;
$L__BB2_20:
	ret;

}
	// .globl	_Z6matmulPKfS0_Pfiii
.visible .entry _Z6matmulPKfS0_Pfiii(
	.param .u64 .ptr .align 1 _Z6matmulPKfS0_Pfiii_param_0,
	.param .u64 .ptr .align 1 _Z6matmulPKfS0_Pfiii_param_1,
	.param .u64 .ptr .align 1 _Z6matmulPKfS0_Pfiii_param_2,
	.param .u32 _Z6matmulPKfS0_Pfiii_param_3,
	.param .u32 _Z6matmulPKfS0_Pfiii_param_4,
	.param .u32 _Z6matmulPKfS0_Pfiii_param_5
)
{
	.reg .pred 	%p<12>;
	.reg .b32 	%r<43>;
	.reg .b32 	%f<63>;
	.reg .b64 	%rd<13>;
	// demoted variable
	.shared .align 4 .b8 _ZZ6matmulPKfS0_PfiiiE5tileA[1024];
	// demoted variable
	.shared .align 4 .b8 _ZZ6matmulPKfS0_PfiiiE5tileB[1024];
	ld.param.u64 	%rd3, [_Z6matmulPKfS0_Pfiii_param_0];
	ld.param.u64 	%rd4, [_Z6matmulPKfS0_Pfiii_param_1];
	ld.param.u64 	%rd5, [_Z6matmulPKfS0_Pfiii_param_2];
	ld.param.u32 	%r24, [_Z6matmulPKfS0_Pfiii_param_3];
	ld.param.u32 	%r25, [_Z6matmulPKfS0_Pfiii_param_4];
	ld.param.u32 	%r26, [_Z6matmulPKfS0_Pfiii_param_5];
	mov.u32 	%r38, %tid.x;
	mov.u32 	%r40, %tid.y;
	mov.u32 	%r27, %ctaid.y;
	shl.b32 	%r28, %r27, 4;
	add.s32 	%r3, %r28, %r40;
	mov.u32 	%r29, %ctaid.x;
	shl.b32 	%r4, %r29, 4;
	add.s32 	%r5, %r4, %r38;
	setp.lt.s32 	%p1, %r26, 1;
	mov.f32 	%f62, 0f00000000;
	@%p1 bra 	$L__BB3_7;
	add.s32 	%r30, %r26, 15;
	shr.u32 	%r31, %r30, 4;
	shl.b32 	%r32, %r40, 6;
	mov.u32 	%r33, _ZZ6matmulPKfS0_PfiiiE5tileA;
	add.s32 	%r6, %r33, %r32;
	shl.b32 	%r34, %r38, 2;
	add.s32 	%r7, %r6, %r34;
	mov.u32 	%r35, _ZZ6matmulPKfS0_PfiiiE5tileB;
	add.s32 	%r9, %r35, %r34;
	add.s32 	%r8, %r9, %r32;
	neg.s32 	%r42, %r31;
	mad.lo.s32 	%r36, %r40, %r25, %r38;
	add.s32 	%r41, %r36, %r4;
	shl.b32 	%r12, %r25, 4;
	mad.lo.s32 	%r39, %r26, %r3, %r38;
	cvta.to.global.u64 	%rd1, %rd3;
	cvta.to.global.u64 	%rd2, %rd4;
	mov.f32 	%f62, 0f00000000;
$L__BB3_2:
	setp.ge.s32 	%p2, %r3, %r24;
	setp.ge.s32 	%p3, %r38, %r26;
	mov.f32 	%f60, 0f00000000;
	or.pred  	%p4, %p2, %p3;
	@%p4 bra 	$L__BB3_4;
	mul.wide.u32 	%rd6, %r39, 4;
	add.s64 	%rd7, %rd1, %rd6;
	ld.global.f32 	%f60, [%rd7];
$L__BB3_4:
	setp.ge.s32 	%p5, %r5, %r25;
	st.shared.f32 	[%r7], %f60;
	setp.ge.s32 	%p6, %r40, %r26;
	mov.f32 	%f61, 0f00000000;
	or.pred  	%p7, %p5, %p6;
	@%p7 bra 	$L__BB3_6;
	mul.wide.s32 	%rd8, %r41, 4;
	add.s64 	%rd9, %rd2, %rd8;
	ld.global.f32 	%f61, [%rd9];
$L__BB3_6:
	st.shared.f32 	[%r8], %f61;
	bar.sync 	0;
	ld.shared.f32 	%f12, [%r6];
	ld.shared.f32 	%f13, [%r9];
	fma.rn.f32 	%f14, %f12, %f13, %f62;
	ld.shared.f32 	%f15, [%r6+4];
	ld.shared.f32 	%f16, [%r9+64];
	fma.rn.f32 	%f17, %f15, %f16, %f14;
	ld.shared.f32 	%f18, [%r6+8];
	ld.shared.f32 	%f19, [%r9+128];
	fma.rn.f32 	%f20, %f18, %f19, %f17;
	ld.shared.f32 	%f21, [%r6+12];
	ld.shared.f32 	%f22, [%r9+192];
	fma.rn.f32 	%f23, %f21, %f22, %f20;
	ld.shared.f32 	%f24, [%r6+16];
	ld.shared.f32 	%f25, [%r9+256];
	fma.rn.f32 	%f26, %f24, %f25, %f23;
	ld.shared.f32 	%f27, [%r6+20];
	ld.shared.f32 	%f28, [%r9+320];
	fma.rn.f32 	%f29, %f27, %f28, %f26;
	ld.shared.f32 	%f30, [%r6+24];
	ld.shared.f32 	%f31, [%r9+384];
	fma.rn.f32 	%f32, %f30, %f31, %f29;
	ld.shared.f32 	%f33, [%r6+28];
	ld.shared.f32 	%f34, [%r9+448];
	fma.rn.f32 	%f35, %f33, %f34, %f32;
	ld.shared.f32 	%f36, [%r6+32];
	ld.shared.f32 	%f37, [%r9+512];
	fma.rn.f32 	%f38, %f36, %f37, %f35;
	ld.shared.f32 	%f39, [%r6+36];
	ld.shared.f32 	%f40, [%r9+576];
	fma.rn.f32 	%f41, %f39, %f40, %f38;
	ld.shared.f32 	%f42, [%r6+40];
	ld.shared.f32 	%f43, [%r9+640];
	fma.rn.f32 	%f44, %f42, %f43, %f41;
	ld.shared.f32 	%f45, [%r6+44];
	ld.shared.f32 	%f46, [%r9+704];
	fma.rn.f32 	%f47, %f45, %f46, %f44;
	ld.shared.f32 	%f48, [%r6+48];
	ld.shared.f32 	%f49, [%r9+768];
	fma.rn.f32 	%f50, %f48, %f49, %f47;
	ld.shared.f32 	%f51, [%r6+52];
	ld.shared.f32 	%f52, [%r9+832];
	fma.rn.f32 	%f53, %f51, %f52, %f50;
	ld.shared.f32 	%f54, [%r6+56];
	ld.shared.f32 	%f55, [%r9+896];
	fma.rn.f32 	%f56, %f54, %f55, %f53;
	ld.shared.f32 	%f57, [%r6+60];
	ld.shared.f32 	%f58, [%r9+960];
	fma.rn.f32 	%f62, %f57, %f58, %f56;
	bar.sync 	0;
	add.s32 	%r42, %r42, 1;
	setp.ne.s32 	%p8, %r42, 0;
	add.s32 	%r41, %r41, %r12;
	add.s32 	%r40, %r40, 16;
	add.s32 	%r39, %r39, 16;
	add.s32 	%r38, %r38, 16;
	@%p8 bra 	$L__BB3_2;
$L__BB3_7:
	setp.ge.s32 	%p9, %r3, %r24;
	setp.ge.s32 	%p10, %r5, %r25;
	or.pred  	%p11, %p9, %p10;
	@%p11 bra 	$L__BB3_9;
	mad.lo.s32 	%r37, %r25, %r3, %r5;
	cvta.to.global.u64 	%rd10, %rd5;
	mul.wide.s32 	%rd11, %r37, 4;
	add.s64 	%rd12, %rd10, %rd11;
	st.global.f32 	[%rd12], %f62;
$L__BB3_9:
	ret;

}


// ===== COMPILED SASS (sm_100) =====

	.target	sm_100

	.elftype	@"ET_EXEC"


//--------------------- .note.nv.tkinfo           --------------------------
	.section	.note.nv.tkinfo,"",@"SHT_NOTE"
	.sectionflags	@"SHF_NOTE_NV_TKINFO"
	.tkinfo
        /*0018*/ 	.word	0x00000002
        /*0030*/ 	.string	""
        /*0030*/ 	.string	"ptxas"
        /*0030*/ 	.string	"Cuda compilation tools, release 13.0, V13.0.88"
        /*0030*/ 	.string	"Build cuda_13.0.r13.0/compiler.36424714_0"
        /*0030*/ 	.string	"-arch sm_100 -m 64 "



//--------------------- .note.nv.cuinfo           --------------------------
	.section	.note.nv.cuinfo,"",@"SHT_NOTE"
	.sectionflags	@"SHF_NOTE_NV_CUINFO"
        /*0018*/ 	.short	0x0002
        /*001a*/ 	.short	0x0064
        /*001c*/ 	.short	0x0082
	.zero		2


//--------------------- .nv.info                  --------------------------
	.section	.nv.info,"",@"SHT_CUDA_INFO"
	.align	4


	//----- nvinfo : EIATTR_REGCOUNT
	.align		4
        /*0000*/ 	.byte	0x04, 0x2f
        /*0002*/ 	.short	(.L_1 - .L_0)
	.align		4
.L_0:
        /*0004*/ 	.word	index@(_Z9transposePKfPfii)
        /*0008*/ 	.word	0x0000000c


	//----- nvinfo : EIATTR_FRAME_SIZE
	.align		4
.L_1:
        /*000c*/ 	.byte	0x04, 0x11
        /*000e*/ 	.short	(.L_3 - .L_2)
	.align		4
.L_2:
        /*0010*/ 	.word	index@(_Z9transposePKfPfii)
        /*0014*/ 	.word	0x00000000


	//----- nvinfo : EIATTR_REGCOUNT
	.align		4
.L_3:
        /*0018*/ 	.byte	0x04, 0x2f
        /*001a*/ 	.short	(.L_5 - .L_4)
	.align		4
.L_4:
        /*001c*/ 	.word	index@(_Z12matmul_scalePKfS0_Pfiiif)
        /*0020*/ 	.word	0x00000020


	//----- nvinfo : EIATTR_FRAME_SIZE
	.align		4
.L_5:
        /*0024*/ 	.byte	0x04, 0x11
        /*0026*/ 	.short	(.L_7 - .L_6)
	.align		4
.L_6:
        /*0028*/ 	.word	index@(_Z12matmul_scalePKfS0_Pfiiif)
        /*002c*/ 	.word	0x00000000


	//----- nvinfo : EIATTR_REGCOUNT
	.align		4
.L_7:
        /*0030*/ 	.byte	0x04, 0x2f
        /*0032*/ 	.short	(.L_9 - .L_8)
	.align		4
.L_8:
        /*0034*/ 	.word	index@(_Z7softmaxPfii)
        /*0038*/ 	.word	0x00000016


	//----- nvinfo : EIATTR_FRAME_SIZE
	.align		4
.L_9:
        /*003c*/ 	.byte	0x04, 0x11
        /*003e*/ 	.short	(.L_11 - .L_10)
	.align		4
.L_10:
        /*0040*/ 	.word	index@($__internal_0_$__cuda_sm3x_div_rn_noftz_f32_slowpath)
        /*0044*/ 	.word	0x00000000


	//----- nvinfo : EIATTR_FRAME_SIZE
	.align		4
.L_11:
        /*0048*/ 	.byte	0x04, 0x11
        /*004a*/ 	.short	(.L_13 - .L_12)
	.align		4
.L_12:
        /*004c*/ 	.word	index@(_Z7softmaxPfii)
        /*0050*/ 	.word	0x00000000


	//----- nvinfo : EIATTR_REGCOUNT
	.align		4
.L_13:
        /*0054*/ 	.byte	0x04, 0x2f
        /*0056*/ 	.short	(.L_15 - .L_14)
	.align		4
.L_14:
        /*0058*/ 	.word	index@(_Z6matmulPKfS0_Pfiii)
        /*005c*/ 	.word	0x00000020


	//----- nvinfo : EIATTR_FRAME_SIZE
	.align		4
.L_15:
        /*0060*/ 	.byte	0x04, 0x11
        /*0062*/ 	.short	(.L_17 - .L_16)
	.align		4
.L_16:
        /*0064*/ 	.word	index@(_Z6matmulPKfS0_Pfiii)
        /*0068*/ 	.word	0x00000000


	//----- nvinfo : EIATTR_MIN_STACK_SIZE
	.align		4
.L_17:
        /*006c*/ 	.byte	0x04, 0x12
        /*006e*/ 	.short	(.L_19 - .L_18)
	.align		4
.L_18:
        /*0070*/ 	.word	index@(_Z6matmulPKfS0_Pfiii)
        /*0074*/ 	.word	0x00000000


	//----- nvinfo : EIATTR_MIN_STACK_SIZE
	.align		4
.L_19:
        /*0078*/ 	.byte	0x04, 0x12
        /*007a*/ 	.short	(.L_21 - .L_20)
	.align		4
.L_20:
        /*007c*/ 	.word	index@(_Z7softmaxPfii)
        /*0080*/ 	.word	0x00000000


	//----- nvinfo : EIATTR_MIN_STACK_SIZE
	.align		4
.L_21:
        /*0084*/ 	.byte	0x04, 0x12
        /*0086*/ 	.short	(.L_23 - .L_22)
	.align		4
.L_22:
        /*0088*/ 	.word	index@(_Z12matmul_scalePKfS0_Pfiiif)
        /*008c*/ 	.word	0x00000000


	//----- nvinfo : EIATTR_MIN_STACK_SIZE
	.align		4
.L_23:
        /*0090*/ 	.byte	0x04, 0x12
        /*0092*/ 	.short	(.L_25 - .L_24)
	.align		4
.L_24:
        /*0094*/ 	.word	index@(_Z9transposePKfPfii)
        /*0098*/ 	.word	0x00000000
.L_25:


//--------------------- .nv.compat                --------------------------
	.section	.nv.compat,"",@"SHT_CUDA_COMPAT_INFO"
	.align	4
        /*0000*/ 	.byte	0x02, 0x09, 0x00, 0x00, 0x02, 0x02, 0x01, 0x00, 0x02, 0x05, 0x05, 0x00, 0x03, 0x07, 0x01, 0x01
        /*0010*/ 	.byte	0x02, 0x03, 0x00, 0x00, 0x02, 0x06, 0x01, 0x00, 0x04, 0x0b, 0x08, 0x00, 0x01, 0x00, 0x00, 0x00
        /*0020*/ 	.byte	0x00, 0x00, 0x00, 0x00


//--------------------- .nv.info._Z6matmulPKfS0_Pfiii --------------------------
	.section	.nv.info._Z6matmulPKfS0_Pfiii,"",@"SHT_CUDA_INFO"
	.sectionflags	@""
	.align	4


	//----- nvinfo : EIATTR_CUDA_API_VERSION
	.align		4
        /*0000*/ 	.byte	0x04, 0x37
        /*0002*/ 	.short	(.L_27 - .L_26)
.L_26:
        /*0004*/ 	.word	0x00000082


	//----- nvinfo : EIATTR_KPARAM_INFO
	.align		4
.L_27:
        /*0008*/ 	.byte	0x04, 0x17
        /*000a*/ 	.short	(.L_29 - .L_28)
.L_28:
        /*000c*/ 	.word	0x00000000
        /*0010*/ 	.short	0x0005
        /*0012*/ 	.short	0x0020
        /*0014*/ 	.byte	0x00, 0xf0, 0x11, 0x00


	//----- nvinfo : EIATTR_KPARAM_INFO
	.align		4
.L_29:
        /*0018*/ 	.byte	0x04, 0x17
        /*001a*/ 	.short	(.L_31 - .L_30)
.L_30:
        /*001c*/ 	.word	0x00000000
        /*0020*/ 	.short	0x0004
        /*0022*/ 	.short	0x001c
        /*0024*/ 	.byte	0x00, 0xf0, 0x11, 0x00


	//----- nvinfo : EIATTR_KPARAM_INFO
	.align		4
.L_31:
        /*0028*/ 	.byte	0x04, 0x17
        /*002a*/ 	.short	(.L_33 - .L_32)
.L_32:
        /*002c*/ 	.word	0x00000000
        /*0030*/ 	.short	0x0003
        /*0032*/ 	.short	0x0018
        /*0034*/ 	.byte	0x00, 0xf0, 0x11, 0x00


	//----- nvinfo : EIATTR_KPARAM_INFO
	.align		4
.L_33:
        /*0038*/ 	.byte	0x04, 0x17
        /*003a*/ 	.short	(.L_35 - .L_34)
.L_34:
        /*003c*/ 	.word	0x00000000
        /*0040*/ 	.short	0x0002
        /*0042*/ 	.short	0x0010
        /*0044*/ 	.byte	0x00, 0xf5, 0x21, 0x00


	//----- nvinfo : EIATTR_KPARAM_INFO
	.align		4
.L_35:
        /*0048*/ 	.byte	0x04, 0x17
        /*004a*/ 	.short	(.L_37 - .L_36)
.L_36:
        /*004c*/ 	.word	0x00000000
        /*0050*/ 	.short	0x0001
        /*0052*/ 	.short	0x0008
        /*0054*/ 	.byte	0x00, 0xf5, 0x21, 0x00


	//----- nvinfo : EIATTR_KPARAM_INFO
	.align		4
.L_37:
        /*0058*/ 	.byte	0x04, 0x17
        /*005a*/ 	.short	(.L_39 - .L_38)
.L_38:
        /*005c*/ 	.word	0x00000000
        /*0060*/ 	.short	0x0000
        /*0062*/ 	.short	0x0000
        /*0064*/ 	.byte	0x00, 0xf5, 0x21, 0x00


	//----- nvinfo : EIATTR_SPARSE_MMA_MASK
	.align		4
.L_39:
        /*0068*/ 	.byte	0x03, 0x50
        /*006a*/ 	.short	0x0000


	//----- nvinfo : EIATTR_MAXREG_COUNT
	.align		4
        /*006c*/ 	.byte	0x03, 0x1b
        /*006e*/ 	.short	0x00ff


	//----- nvinfo : EIATTR_NUM_BARRIERS
	.align		4
        /*0070*/ 	.byte	0x02, 0x4c
        /*0072*/ 	.byte	0x01
	.zero		1


	//----- nvinfo : EIATTR_MERCURY_ISA_VERSION
	.align		4
        /*0074*/ 	.byte	0x03, 0x5f
        /*0076*/ 	.short	0x0101


	//----- nvinfo : EIATTR_VRC_CTA_INIT_COUNT
	.align		4
        /*0078*/ 	.byte	0x02, 0x4a
	.zero		1
	.zero		1


	//----- nvinfo : EIATTR_EXIT_INSTR_OFFSETS
	.align		4
        /*007c*/ 	.byte	0x04, 0x1c
        /*007e*/ 	.short	(.L_41 - .L_40)


	//   ....[0]....
.L_40:
        /*0080*/ 	.word	0x000005e0


	//   ....[1]....
        /*0084*/ 	.word	0x00000630


	//----- nvinfo : EIATTR_CBANK_PARAM_SIZE
	.align		4
.L_41:
        /*0088*/ 	.byte	0x03, 0x19
        /*008a*/ 	.short	0x0024


	//----- nvinfo : EIATTR_PARAM_CBANK
	.align		4
        /*008c*/ 	.byte	0x04, 0x0a
        /*008e*/ 	.short	(.L_43 - .L_42)
	.align		4
.L_42:
        /*0090*/ 	.word	index@(.nv.constant0._Z6matmulPKfS0_Pfiii)
        /*0094*/ 	.short	0x0380
        /*0096*/ 	.short	0x0024


	//----- nvinfo : EIATTR_SW_WAR
	.align		4
.L_43:
        /*0098*/ 	.byte	0x04, 0x36
        /*009a*/ 	.short	(.L_45 - .L_44)
.L_44:
        /*009c*/ 	.word	0x00000008
.L_45:


//--------------------- .nv.info._Z7softmaxPfii   --------------------------
	.section	.nv.info._Z7softmaxPfii,"",@"SHT_CUDA_INFO"
	.sectionflags	@""
	.align	4


	//----- nvinfo : EIATTR_CUDA_API_VERSION
	.align		4
        /*0000*/ 	.byte	0x04, 0x37
        /*0002*/ 	.short	(.L_47 - .L_46)
.L_46:
        /*0004*/ 	.word	0x00000082


	//----- nvinfo : EIATTR_KPARAM_INFO
	.align		4
.L_47:
        /*0008*/ 	.byte	0x04, 0x17
        /*000a*/ 	.short	(.L_49 - .L_48)
.L_48:
        /*000c*/ 	.word	0x00000000
        /*0010*/ 	.short	0x0002
        /*0012*/ 	.short	0x000c
        /*0014*/ 	.byte	0x00, 0xf0, 0x11, 0x00


	//----- nvinfo : EIATTR_KPARAM_INFO
	.align		4
.L_49:
        /*0018*/ 	.byte	0x04, 0x17
        /*001a*/ 	.short	(.L_51 - .L_50)
.L_50:
        /*001c*/ 	.word	0x00000000
        /*0020*/ 	.short	0x0001
        /*0022*/ 	.short	0x0008
        /*0024*/ 	.byte	0x00, 0xf0, 0x11, 0x00


	//----- nvinfo : EIATTR_KPARAM_INFO
	.align		4
.L_51:
        /*0028*/ 	.byte	0x04, 0x17
        /*002a*/ 	.short	(.L_53 - .L_52)
.L_52:
        /*002c*/ 	.word	0x00000000
        /*0030*/ 	.short	0x0000
        /*0032*/ 	.short	0x0000
        /*0034*/ 	.byte	0x00, 0xf5, 0x21, 0x00


	//----- nvinfo : EIATTR_SPARSE_MMA_MASK
	.align		4
.L_53:
        /*0038*/ 	.byte	0x03, 0x50
        /*003a*/ 	.short	0x0000


	//----- nvinfo : EIATTR_MAXREG_COUNT
	.align		4
        /*003c*/ 	.byte	0x03, 0x1b
        /*003e*/ 	.short	0x00ff


	//----- nvinfo : EIATTR_NUM_BARRIERS
	.align		4
        /*0040*/ 	.byte	0x02, 0x4c
        /*0042*/ 	.byte	0x01
	.zero		1


	//----- nvinfo : EIATTR_MERCURY_ISA_VERSION
	.align		4
        /*0044*/ 	.byte	0x03, 0x5f
        /*0046*/ 	.short	0x0101


	//----- nvinfo : EIATTR_VRC_CTA_INIT_COUNT
	.align		4
        /*0048*/ 	.byte	0x02, 0x4a
	.zero		1
	.zero		1


	//----- nvinfo : EIATTR_EXIT_INSTR_OFFSETS
	.align		4
        /*004c*/ 	.byte	0x04, 0x1c
        /*004e*/ 	.short	(.L_55 - .L_54)


	//   ....[0]....
.L_54:
        /*0050*/ 	.word	0x00000040


	//   ....[1]....
        /*0054*/ 	.word	0x000005d0


	//   ....[2]....
        /*0058*/ 	.word	0x00000840


	//----- nvinfo : EIATTR_CRS_STACK_SIZE
	.align		4
.L_55:
        /*005c*/ 	.byte	0x04, 0x1e
        /*005e*/ 	.short	(.L_57 - .L_56)
.L_56:
        /*0060*/ 	.word	0x00000000


	//----- nvinfo : EIATTR_CBANK_PARAM_SIZE
	.align		4
.L_57:
        /*0064*/ 	.byte	0x03, 0x19
        /*0066*/ 	.short	0x0010


	//----- nvinfo : EIATTR_PARAM_CBANK
	.align		4
        /*0068*/ 	.byte	0x04, 0x0a
        /*006a*/ 	.short	(.L_59 - .L_58)
	.align		4
.L_58:
        /*006c*/ 	.word	index@(.nv.constant0._Z7softmaxPfii)
        /*0070*/ 	.short	0x0380
        /*0072*/ 	.short	0x0010


	//----- nvinfo : EIATTR_SW_WAR
	.align		4
.L_59:
        /*0074*/ 	.byte	0x04, 0x36
        /*0076*/ 	.short	(.L_61 - .L_60)
.L_60:
        /*0078*/ 	.word	0x00000008
.L_61:


//--------------------- .nv.info._Z12matmul_scalePKfS0_Pfiiif --------------------------
	.section	.nv.info._Z12matmul_scalePKfS0_Pfiiif,"",@"SHT_CUDA_INFO"
	.sectionflags	@""
	.align	4


	//----- nvinfo : EIATTR_CUDA_API_VERSION
	.align		4
        /*0000*/ 	.byte	0x04, 0x37
        /*0002*/ 	.short	(.L_63 - .L_62)
.L_62:
        /*0004*/ 	.word	0x00000082


	//----- nvinfo : EIATTR_KPARAM_INFO
	.align		4
.L_63:
        /*0008*/ 	.byte	0x04, 0x17
        /*000a*/ 	.short	(.L_65 - .L_64)
.L_64:
        /*000c*/ 	.word	0x00000000
        /*0010*/ 	.short	0x0006
        /*0012*/ 	.short	0x0024
        /*0014*/ 	.byte	0x00, 0xf0, 0x11, 0x00


	//----- nvinfo : EIATTR_KPARAM_INFO
	.align		4
.L_65:
        /*0018*/ 	.byte	0x04, 0x17
        /*001a*/ 	.short	(.L_67 - .L_66)
.L_66:
        /*001c*/ 	.word	0x00000000
        /*0020*/ 	.short	0x0005
        /*0022*/ 	.short	0x0020
        /*0024*/ 	.byte	0x00, 0xf0, 0x11, 0x00


	//----- nvinfo : EIATTR_KPARAM_INFO
	.align		4
.L_67:
        /*0028*/ 	.byte	0x04, 0x17
        /*002a*/ 	.short	(.L_69 - .L_68)
.L_68:
        /*002c*/ 	.word	0x00000000
        /*0030*/ 	.short	0x0004
        /*0032*/ 	.short	0x001c
        /*0034*/ 	.byte	0x00, 0xf0, 0x11, 0x00


	//----- nvinfo : EIATTR_KPARAM_INFO
	.align		4
.L_69:
        /*0038*/ 	.byte	0x04, 0x17
        /*003a*/ 	.short	(.L_71 - .L_70)
.L_70:
        /*003c*/ 	.word	0x00000000
        /*0040*/ 	.short	0x0003
        /*0042*/ 	.short	0x0018
        /*0044*/ 	.byte	0x00, 0xf0, 0x11, 0x00


	//----- nvinfo : EIATTR_KPARAM_INFO
	.align		4
.L_71:
        /*0048*/ 	.byte	0x04, 0x17
        /*004a*/ 	.short	(.L_73 - .L_72)
.L_72:
        /*004c*/ 	.word	0x00000000
        /*0050*/ 	.short	0x0002
        /*0052*/ 	.short	0x0010
        /*0054*/ 	.byte	0x00, 0xf5, 0x21, 0x00


	//----- nvinfo : EIATTR_KPARAM_INFO
	.align		4
.L_73:
        /*0058*/ 	.byte	0x04, 0x17
        /*005a*/ 	.short	(.L_75 - .L_74)
.L_74:
        /*005c*/ 	.word	0x00000000
        /*0060*/ 	.short	0x0001
        /*0062*/ 	.short	0x0008
        /*0064*/ 	.byte	0x00, 0xf5, 0x21, 0x00


	//----- nvinfo : EIATTR_KPARAM_INFO
	.align		4
.L_75:
        /*0068*/ 	.byte	0x04, 0x17
        /*006a*/ 	.short	(.L_77 - .L_76)
.L_76:
        /*006c*/ 	.word	0x00000000
        /*0070*/ 	.short	0x0000
        /*0072*/ 	.short	0x0000
        /*0074*/ 	.byte	0x00, 0xf5, 0x21, 0x00


	//----- nvinfo : EIATTR_SPARSE_MMA_MASK
	.align		4
.L_77:
        /*0078*/ 	.byte	0x03, 0x50
        /*007a*/ 	.short	0x0000


	//----- nvinfo : EIATTR_MAXREG_COUNT
	.align		4
        /*007c*/ 	.byte	0x03, 0x1b
        /*007e*/ 	.short	0x00ff


	//----- nvinfo : EIATTR_NUM_BARRIERS
	.align		4
        /*0080*/ 	.byte	0x02, 0x4c
        /*0082*/ 	.byte	0x01
	.zero		1


	//----- nvinfo : EIATTR_MERCURY_ISA_VERSION
	.align		4
        /*0084*/ 	.byte	0x03, 0x5f
        /*0086*/ 	.short	0x0101


	//----- nvinfo : EIATTR_VRC_CTA_INIT_COUNT
	.align		4
        /*0088*/ 	.byte	0x02, 0x4a
	.zero		1
	.zero		1


	//----- nvinfo : EIATTR_EXIT_INSTR_OFFSETS
	.align		4
        /*008c*/ 	.byte	0x04, 0x1c
        /*008e*/ 	.short	(.L_79 - .L_78)


	//   ....[0]....
.L_78:
        /*0090*/ 	.word	0x000005e0


	//   ....[1]....
        /*0094*/ 	.word	0x00000650


	//----- nvinfo : EIATTR_CBANK_PARAM_SIZE
	.align		4
.L_79:
        /*0098*/ 	.byte	0x03, 0x19
        /*009a*/ 	.short	0x0028


	//----- nvinfo : EIATTR_PARAM_CBANK
	.align		4
        /*009c*/ 	.byte	0x04, 0x0a
        /*009e*/ 	.short	(.L_81 - .L_80)
	.align		4
.L_80:
        /*00a0*/ 	.word	index@(.nv.constant0._Z12matmul_scalePKfS0_Pfiiif)
        /*00a4*/ 	.short	0x0380
        /*00a6*/ 	.short	0x0028


	//----- nvinfo : EIATTR_SW_WAR
	.align		4
.L_81:
        /*00a8*/ 	.byte	0x04, 0x36
        /*00aa*/ 	.short	(.L_83 - .L_82)
.L_82:
        /*00ac*/ 	.word	0x00000008
.L_83:


//--------------------- .nv.info._Z9transposePKfPfii --------------------------
	.section	.nv.info._Z9transposePKfPfii,"",@"SHT_CUDA_INFO"
	.sectionflags	@""
	.align	4


	//----- nvinfo : EIATTR_CUDA_API_VERSION
	.align		4
        /*0000*/ 	.byte	0x04, 0x37
        /*0002*/ 	.short	(.L_85 - .L_84)
.L_84:
        /*0004*/ 	.word	0x00000082


	//----- nvinfo : EIATTR_KPARAM_INFO
	.align		4
.L_85:
        /*0008*/ 	.byte	0x04, 0x17
        /*000a*/ 	.short	(.L_87 - .L_86)
.L_86:
        /*000c*/ 	.word	0x00000000
        /*0010*/ 	.short	0x0003
        /*0012*/ 	.short	0x0014
        /*0014*/ 	.byte	0x00, 0xf0, 0x11, 0x00


	//----- nvinfo : EIATTR_KPARAM_INFO
	.align		4
.L_87:
        /*0018*/ 	.byte	0x04, 0x17
        /*001a*/ 	.short	(.L_89 - .L_88)
.L_88:
        /*001c*/ 	.word	0x00000000
        /*0020*/ 	.short	0x0002
        /*0022*/ 	.short	0x0010
        /*0024*/ 	.byte	0x00, 0xf0, 0x11, 0x00


	//----- nvinfo : EIATTR_KPARAM_INFO
	.align		4
.L_89:
        /*0028*/ 	.byte	0x04, 0x17
        /*002a*/ 	.short	(.L_91 - .L_90)
.L_90:
        /*002c*/ 	.word	0x00000000
        /*0030*/ 	.short	0x0001
        /*0032*/ 	.short	0x0008
        /*0034*/ 	.byte	0x00, 0xf5, 0x21, 0x00


	//----- nvinfo : EIATTR_KPARAM_INFO
	.align		4
.L_91:
        /*0038*/ 	.byte	0x04, 0x17
        /*003a*/ 	.short	(.L_93 - .L_92)
.L_92:
        /*003c*/ 	.word	0x00000000
        /*0040*/ 	.short	0x0000
        /*0042*/ 	.short	0x0000
        /*0044*/ 	.byte	0x00, 0xf5, 0x21, 0x00


	//----- nvinfo : EIATTR_SPARSE_MMA_MASK
	.align		4
.L_93:
        /*0048*/ 	.byte	0x03, 0x50
        /*004a*/ 	.short	0x0000


	//----- nvinfo : EIATTR_MAXREG_COUNT
	.align		4
        /*004c*/ 	.byte	0x03, 0x1b
        /*004e*/ 	.short	0x00ff


	//----- nvinfo : EIATTR_NUM_BARRIERS
	.align		4
        /*0050*/ 	.byte	0x02, 0x4c
        /*0052*/ 	.byte	0x01
	.zero		1


	//----- nvinfo : EIATTR_MERCURY_ISA_VERSION
	.align		4
        /*0054*/ 	.byte	0x03, 0x5f
        /*0056*/ 	.short	0x0101


	//----- nvinfo : EIATTR_VRC_CTA_INIT_COUNT
	.align		4
        /*0058*/ 	.byte	0x02, 0x4a
	.zero		1
	.zero		1


	//----- nvinfo : EIATTR_EXIT_INSTR_OFFSETS
	.align		4
        /*005c*/ 	.byte	0x04, 0x1c
        /*005e*/ 	.short	(.L_95 - .L_94)


	//   ....[0]....
.L_94:
        /*0060*/ 	.word	0x000001a0


	//   ....[1]....
        /*0064*/ 	.word	0x00000250


	//----- nvinfo : EIATTR_CBANK_PARAM_SIZE
	.align		4
.L_95:
        /*0068*/ 	.byte	0x03, 0x19
        /*006a*/ 	.short	0x0018


	//----- nvinfo : EIATTR_PARAM_CBANK
	.align		4
        /*006c*/ 	.byte	0x04, 0x0a
        /*006e*/ 	.short	(.L_97 - .L_96)
	.align		4
.L_96:
        /*0070*/ 	.word	index@(.nv.constant0._Z9transposePKfPfii)
        /*0074*/ 	.short	0x0380
        /*0076*/ 	.short	0x0018


	//----- nvinfo : EIATTR_SW_WAR
	.align		4
.L_97:
        /*0078*/ 	.byte	0x04, 0x36
        /*007a*/ 	.short	(.L_99 - .L_98)
.L_98:
        /*007c*/ 	.word	0x00000008
.L_99:


//--------------------- .nv.callgraph             --------------------------
	.section	.nv.callgraph,"",@"SHT_CUDA_CALLGRAPH"
	.align	4
	.sectionentsize	8
	.align		4
        /*0000*/ 	.word	0x00000000
	.align		4
        /*0004*/ 	.word	0xffffffff
	.align		4
        /*0008*/ 	.word	0x00000000
	.align		4
        /*000c*/ 	.word	0xfffffffe
	.align		4
        /*0010*/ 	.word	0x00000000
	.align		4
        /*0014*/ 	.word	0xfffffffd
	.align		4
        /*0018*/ 	.word	0x00000000
	.align		4
        /*001c*/ 	.word	0xfffffffc


//--------------------- .text._Z6matmulPKfS0_Pfiii --------------------------
	.section	.text._Z6matmulPKfS0_Pfiii,"ax",@progbits
	.align	128
        .global         _Z6matmulPKfS0_Pfiii
        .type           _Z6matmulPKfS0_Pfiii,@function
        .size           _Z6matmulPKfS0_Pfiii,(.L_x_33 - _Z6matmulPKfS0_Pfiii)
        .other          _Z6matmulPKfS0_Pfiii,@"STO_CUDA_ENTRY STV_DEFAULT"
_Z6matmulPKfS0_Pfiii:
.text._Z6matmulPKfS0_Pfiii:
[----:B------:R-:W-:Y:S01]  /*0000*/  LDC R1, c[0x0][0x37c] ;  /* 0x0000df00ff017b82 */ /* 0x000fe20000000800 */
[----:B------:R-:W0:Y:S01]  /*0010*/  S2R R0, SR_TID.Y ;  /* 0x0000000000007919 */ /* 0x000e220000002200 */
[----:B------:R-:W1:Y:S01]  /*0020*/  LDCU UR10, c[0x0][0x3a0] ;  /* 0x00007400ff0a77ac */ /* 0x000e620008000800 */
[----:B------:R-:W-:Y:S01]  /*0030*/  HFMA2 R21, -RZ, RZ, 0, 0 ;  /* 0x00000000ff157431 */ /* 0x000fe200000001ff */
[----:B------:R-:W0:Y:S01]  /*0040*/  S2R R3, SR_CTAID.Y ;  /* 0x0000000000037919 */ /* 0x000e220000002600 */
[----:B------:R-:W2:Y:S01]  /*0050*/  LDCU.64 UR8, c[0x0][0x358] ;  /* 0x00006b00ff0877ac */ /* 0x000ea20008000a00 */
[----:B------:R-:W3:Y:S01]  /*0060*/  S2R R13, SR_TID.X ;  /* 0x00000000000d7919 */ /* 0x000ee20000002100 */
[----:B------:R-:W3:Y:S01]  /*0070*/  S2R R4, SR_CTAID.X ;  /* 0x0000000000047919 */ /* 0x000ee20000002500 */
[----:B-1----:R-:W-:Y:S01]  /*0080*/  UISETP.GE.AND UP0, UPT, UR10, 0x1, UPT ;  /* 0x000000010a00788c */ /* 0x002fe2000bf06270 */
[----:B0-----:R-:W-:Y:S02]  /*0090*/  LEA R2, R3, R0, 0x4 ;  /* 0x0000000003027211 */ /* 0x001fe400078e20ff */
[----:B---3--:R-:W-:-:S06]  /*00a0*/  LEA R3, R4, R13, 0x4 ;  /* 0x0000000d04037211 */ /* 0x008fcc00078e20ff */
[----:B--2---:R-:W-:Y:S05]  /*00b0*/  BRA.U !UP0, `(.L_x_0) ;  /* 0x00000005083c7547 */ /* 0x004fea000b800000 */
[----:B------:R-:W0:Y:S01]  /*00c0*/  S2UR UR7, SR_CgaCtaId ;  /* 0x00000000000779c3 */ /* 0x000e220000008800 */
[----:B------:R-:W1:Y:S01]  /*00d0*/  LDCU UR11, c[0x0][0x39c] ;  /* 0x00007380ff0b77ac */ /* 0x000e620008000800 */
[----:B------:R-:W-:Y:S01]  /*00e0*/  MOV R21, RZ ;  /* 0x000000ff00157202 */ /* 0x000fe20000000f00 */
[----:B------:R-:W-:Y:S01]  /*00f0*/  IMAD R12, R2, UR10, R13 ;  /* 0x0000000a020c7c24 */ /* 0x000fe2000f8e020d */
[----:B------:R-:W-:Y:S01]  /*0100*/  UMOV UR5, 0x400 ;  /* 0x0000040000057882 */ /* 0x000fe20000000000 */
[----:B------:R-:W-:-:S03]  /*0110*/  UIADD3 UR4, UPT, UPT, UR10, 0xf, URZ ;  /* 0x0000000f0a047890 */ /* 0x000fc6000fffe0ff */
[----:B------:R-:W2:Y:S01]  /*0120*/  LDC R14, c[0x0][0x39c] ;  /* 0x0000e700ff0e7b82 */ /* 0x000ea20000000800 */
[----:B------:R-:W-:Y:S02]  /*0130*/  UIADD3 UR6, UPT, UPT, UR5, 0x400, URZ ;  /* 0x0000040005067890 */ /* 0x000fe4000fffe0ff */
[----:B------:R-:W-:Y:S01]  /*0140*/  USHF.R.U32.HI UR4, URZ, 0x4, UR4 ;  /* 0x00000004ff047899 */ /* 0x000fe20008011604 */
[----:B------:R-:W3:Y:S01]  /*0150*/  LDCU UR13, c[0x0][0x3a0] ;  /* 0x00007400ff0d77ac */ /* 0x000ee20008000800 */
[----:B------:R-:W4:Y:S01]  /*0160*/  LDCU UR12, c[0x0][0x398] ;  /* 0x00007300ff0c77ac */ /* 0x000f220008000800 */
[----:B-1----:R-:W-:Y:S01]  /*0170*/  IMAD R19, R0, UR11, R13 ;  /* 0x0000000b00137c24 */ /* 0x002fe2000f8e020d */
[----:B------:R-:W-:Y:S02]  /*0180*/  UIADD3 UR4, UPT, UPT, -UR4, URZ, URZ ;  /* 0x000000ff04047290 */ /* 0x000fe4000fffe1ff */
[----:B0-----:R-:W-:Y:S02]  /*0190*/  ULEA UR5, UR7, UR5, 0x18 ;  /* 0x0000000507057291 */ /* 0x001fe4000f8ec0ff */
[----:B------:R-:W-:Y:S01]  /*01a0*/  LEA R19, R4, R19, 0x4 ;  /* 0x0000001304137211 */ /* 0x000fe200078e20ff */
[----:B------:R-:W-:-:S03]  /*01b0*/  ULEA UR6, UR7, UR6, 0x18 ;  /* 0x0000000607067291 */ /* 0x000fc6000f8ec0ff */
[----:B------:R-:W-:-:S03]  /*01c0*/  LEA R16, R0, UR5, 0x6 ;  /* 0x0000000500107c11 */ /* 0x000fc6000f8e30ff */
[C---:B------:R-:W-:Y:S02]  /*01d0*/  LEA R17, R13.reuse, UR6, 0x2 ;  /* 0x000000060d117c11 */ /* 0x040fe4000f8e10ff */
[----:B------:R-:W-:Y:S02]  /*01e0*/  LEA R18, R13, R16, 0x2 ;  /* 0x000000100d127211 */ /* 0x000fe400078e10ff */
[----:B---34-:R-:W-:-:S07]  /*01f0*/  LEA R15, R0, R17, 0x6 ;  /* 0x00000011000f7211 */ /* 0x018fce00078e30ff */
.L_x_1:
[----:B------:R-:W-:Y:S01]  /*0200*/  ISETP.GE.AND P1, PT, R13, UR13, PT ;  /* 0x0000000d0d007c0c */ /* 0x000fe2000bf26270 */
[----:B------:R-:W-:Y:S01]  /*0210*/  HFMA2 R22, -RZ, RZ, 0, 0 ;  /* 0x00000000ff167431 */ /* 0x000fe200000001ff */
[----:B------:R-:W-:Y:S02]  /*0220*/  ISETP.GE.AND P0, PT, R0, UR13, PT ;  /* 0x0000000d00007c0c */ /* 0x000fe4000bf06270 */
[----:B------:R-:W-:Y:S02]  /*0230*/  ISETP.GE.OR P1, PT, R2, UR12, P1 ;  /* 0x0000000c02007c0c */ /* 0x000fe40008f26670 */
[----:B--2---:R-:W-:Y:S02]  /*0240*/  ISETP.GE.OR P0, PT, R3, R14, P0 ;  /* 0x0000000e0300720c */ /* 0x004fe40000706670 */
[----:B------:R-:W-:-:S09]  /*0250*/  MOV R29, RZ ;  /* 0x000000ff001d7202 */ /* 0x000fd20000000f00 */
[----:B------:R-:W0:Y:S08]  /*0260*/  @!P1 LDC.64 R6, c[0x0][0x380] ;  /* 0x0000e000ff069b82 */ /* 0x000e300000000a00 */
[----:B------:R-:W1:Y:S01]  /*0270*/  @!P0 LDC.64 R4, c[0x0][0x388] ;  /* 0x0000e200ff048b82 */ /* 0x000e620000000a00 */
[----:B0-----:R-:W-:-:S05]  /*0280*/  @!P1 IMAD.WIDE.U32 R6, R12, 0x4, R6 ;  /* 0x000000040c069825 */ /* 0x001fca00078e0006 */
[----:B------:R-:W2:Y:S01]  /*0290*/  @!P1 LDG.E R29, desc[UR8][R6.64] ;  /* 0x00000008061d9981 */ /* 0x000ea2000c1e1900 */
[----:B-1----:R-:W-:-:S05]  /*02a0*/  @!P0 IMAD.WIDE R24, R19, 0x4, R4 ;  /* 0x0000000413188825 */ /* 0x002fca00078e0204 */
[----:B------:R-:W3:Y:S01]  /*02b0*/  @!P0 LDG.E R22, desc[UR8][R24.64] ;  /* 0x0000000818168981 */ /* 0x000ee2000c1e1900 */
[----:B------:R-:W-:-:S04]  /*02c0*/  UIADD3 UR4, UPT, UPT, UR4, 0x1, URZ ;  /* 0x0000000104047890 */ /* 0x000fc8000fffe0ff */
[----:B------:R-:W-:Y:S01]  /*02d0*/  UISETP.NE.AND UP0, UPT, UR4, URZ, UPT ;  /* 0x000000ff0400728c */ /* 0x000fe2000bf05270 */
[----:B------:R-:W-:Y:S02]  /*02e0*/  IADD3 R0, PT, PT, R0, 0x10, RZ ;  /* 0x0000001000007810 */ /* 0x000fe40007ffe0ff */
[----:B------:R-:W-:Y:S02]  /*02f0*/  IADD3 R13, PT, PT, R13, 0x10, RZ ;  /* 0x000000100d0d7810 */ /* 0x000fe40007ffe0ff */
[----:B------:R-:W-:Y:S02]  /*0300*/  IADD3 R12, PT, PT, R12, 0x10, RZ ;  /* 0x000000100c0c7810 */ /* 0x000fe40007ffe0ff */
[----:B------:R-:W-:Y:S01]  /*0310*/  LEA R19, R14, R19, 0x4 ;  /* 0x000000130e137211 */ /* 0x000fe200078e20ff */
[----:B--2---:R-:W-:Y:S04]  /*0320*/  STS [R18], R29 ;  /* 0x0000001d12007388 */ /* 0x004fe80000000800 */
[----:B---3--:R-:W-:Y:S01]  /*0330*/  STS [R15], R22 ;  /* 0x000000160f007388 */ /* 0x008fe20000000800 */
[----:B------:R-:W-:Y:S06]  /*0340*/  BAR.SYNC.DEFER_BLOCKING 0x0 ;  /* 0x0000000000007b1d */ /* 0x000fec0000010000 */
[----:B------:R-:W-:Y:S04]  /*0350*/  LDS R28, [R17] ;  /* 0x00000000111c7984 */ /* 0x000fe80000000800 */
[----:B------:R-:W0:Y:S04]  /*0360*/  LDS.128 R8, [R16] ;  /* 0x0000000010087984 */ /* 0x000e280000000c00 */
[----:B------:R-:W1:Y:S04]  /*0370*/  LDS R29, [R17+0x40] ;  /* 0x00004000111d7984 */ /* 0x000e680000000800 */
[----:B------:R-:W2:Y:S04]  /*0380*/  LDS R27, [R17+0x80] ;  /* 0x00008000111b7984 */ /* 0x000ea80000000800 */
[----:B------:R-:W3:Y:S04]  /*0390*/  LDS R26, [R17+0xc0] ;  /* 0x0000c000111a7984 */ /* 0x000ee80000000800 */
[----:B------:R-:W-:Y:S04]  /*03a0*/  LDS R23, [R17+0x100] ;  /* 0x0001000011177984 */ /* 0x000fe80000000800 */
[----:B------:R-:W4:Y:S04]  /*03b0*/  LDS.128 R4, [R16+0x10] ;  /* 0x0000100010047984 */ /* 0x000f280000000c00 */
[----:B------:R-:W5:Y:S04]  /*03c0*/  LDS R20, [R17+0x140] ;  /* 0x0001400011147984 */ /* 0x000f680000000800 */
[----:B------:R-:W5:Y:S04]  /*03d0*/  LDS R25, [R17+0x180] ;  /* 0x0001800011197984 */ /* 0x000f680000000800 */
[----:B------:R-:W5:Y:S04]  /*03e0*/  LDS R22, [R17+0x1c0] ;  /* 0x0001c00011167984 */ /* 0x000f680000000800 */
[----:B------:R-:W-:Y:S01]  /*03f0*/  LDS R24, [R17+0x240] ;  /* 0x0002400011187984 */ /* 0x000fe20000000800 */
[----:B0-----:R-:W-:-:S03]  /*0400*/  FFMA R8, R8, R28, R21 ;  /* 0x0000001c08087223 */ /* 0x001fc60000000015 */
[----:B------:R-:W-:Y:S01]  /*0410*/  LDS R21, [R17+0x200] ;  /* 0x0002000011157984 */ /* 0x000fe20000000800 */
[----:B-1----:R-:W-:-:S04]  /*0420*/  FFMA R8, R29, R9, R8 ;  /* 0x000000091d087223 */ /* 0x002fc80000000008 */
[----:B--2---:R-:W-:-:S04]  /*0430*/  FFMA R27, R27, R10, R8 ;  /* 0x0000000a1b1b7223 */ /* 0x004fc80000000008 */
[----:B---3--:R-:W-:Y:S02]  /*0440*/  FFMA R27, R26, R11, R27 ;  /* 0x0000000b1a1b7223 */ /* 0x008fe4000000001b */
[----:B------:R-:W0:Y:S02]  /*0450*/  LDS.128 R8, [R16+0x20] ;  /* 0x0000200010087984 */ /* 0x000e240000000c00 */
[----:B----4-:R-:W-:-:S04]  /*0460*/  FFMA R23, R4, R23, R27 ;  /* 0x0000001704177223 */ /* 0x010fc8000000001b */
[----:B-----5:R-:W-:Y:S02]  /*0470*/  FFMA R20, R20, R5, R23 ;  /* 0x0000000514147223 */ /* 0x020fe40000000017 */
[----:B------:R-:W1:Y:S02]  /*0480*/  LDS R23, [R17+0x280] ;  /* 0x0002800011177984 */ /* 0x000e640000000800 */
[----:B------:R-:W-:Y:S02]  /*0490*/  FFMA R25, R25, R6, R20 ;  /* 0x0000000619197223 */ /* 0x000fe40000000014 */
[----:B------:R-:W2:Y:S02]  /*04a0*/  LDS R20, [R17+0x2c0] ;  /* 0x0002c00011147984 */ /* 0x000ea40000000800 */
[----:B------:R-:W-:Y:S02]  /*04b0*/  FFMA R27, R22, R7, R25 ;  /* 0x00000007161b7223 */ /* 0x000fe40000000019 */
[----:B------:R-:W-:Y:S04]  /*04c0*/  LDS R25, [R17+0x300] ;  /* 0x0003000011197984 */ /* 0x000fe80000000800 */
[----:B------:R-:W3:Y:S04]  /*04d0*/  LDS.128 R4, [R16+0x30] ;  /* 0x0000300010047984 */ /* 0x000ee80000000c00 */
[----:B------:R-:W4:Y:S01]  /*04e0*/  LDS R22, [R17+0x340] ;  /* 0x0003400011167984 */ /* 0x000f220000000800 */
[----:B0-----:R-:W-:-:S03]  /*04f0*/  FFMA R27, R8, R21, R27 ;  /* 0x00000015081b7223 */ /* 0x001fc6000000001b */
[----:B------:R-:W0:Y:S04]  /*0500*/  LDS R21, [R17+0x380] ;  /* 0x0003800011157984 */ /* 0x000e280000000800 */
[----:B------:R-:W5:Y:S01]  /*0510*/  LDS R8, [R17+0x3c0] ;  /* 0x0003c00011087984 */ /* 0x000f620000000800 */
[----:B------:R-:W-:-:S04]  /*0520*/  FFMA R24, R24, R9, R27 ;  /* 0x0000000918187223 */ /* 0x000fc8000000001b */
[----:B-1----:R-:W-:-:S04]  /*0530*/  FFMA R23, R23, R10, R24 ;  /* 0x0000000a17177223 */ /* 0x002fc80000000018 */
[----:B--2---:R-:W-:-:S04]  /*0540*/  FFMA R11, R20, R11, R23 ;  /* 0x0000000b140b7223 */ /* 0x004fc80000000017 */
[----:B---3--:R-:W-:-:S04]  /*0550*/  FFMA R11, R4, R25, R11 ;  /* 0x00000019040b7223 */ /* 0x008fc8000000000b */
[----:B----4-:R-:W-:-:S04]  /*0560*/  FFMA R22, R22, R5, R11 ;  /* 0x0000000516167223 */ /* 0x010fc8000000000b */
[----:B0-----:R-:W-:-:S04]  /*0570*/  FFMA R21, R21, R6, R22 ;  /* 0x0000000615157223 */ /* 0x001fc80000000016 */
[----:B-----5:R-:W-:Y:S01]  /*0580*/  FFMA R21, R8, R7, R21 ;  /* 0x0000000708157223 */ /* 0x020fe20000000015 */
[----:B------:R-:W-:Y:S06]  /*0590*/  BAR.SYNC.DEFER_BLOCKING 0x0 ;  /* 0x0000000000007b1d */ /* 0x000fec0000010000 */
[----:B------:R-:W-:Y:S05]  /*05a0*/  BRA.U UP0, `(.L_x_1) ;  /* 0xfffffffd00147547 */ /* 0x000fea000b83ffff */
.L_x_0:
[----:B------:R-:W0:Y:S02]  /*05b0*/  LDCU.64 UR4, c[0x0][0x398] ;  /* 0x00007300ff0477ac */ /* 0x000e240008000a00 */
[----:B0-----:R-:W-:-:S04]  /*05c0*/  ISETP.GE.AND P0, PT, R3, UR5, PT ;  /* 0x0000000503007c0c */ /* 0x001fc8000bf06270 */
[----:B------:R-:W-:-:S13]  /*05d0*/  ISETP.GE.OR P0, PT, R2, UR4, P0 ;  /* 0x0000000402007c0c */ /* 0x000fda0008706670 */
[----:B------:R-:W-:Y:S05]  /*05e0*/  @P0 EXIT ;  /* 0x000000000000094d */ /* 0x000fea0003800000 */
[----:B------:R-:W0:Y:S01]  /*05f0*/  LDC.64 R4, c[0x0][0x390] ;  /* 0x0000e400ff047b82 */ /* 0x000e220000000a00 */
[----:B------:R-:W-:-:S04]  /*0600*/  IMAD R3, R2, UR5, R3 ;  /* 0x0000000502037c24 */ /* 0x000fc8000f8e0203 */
[----:B0-----:R-:W-:-:S05]  /*0610*/  IMAD.WIDE R2, R3, 0x4, R4 ;  /* 0x0000000403027825 */ /* 0x001fca00078e0204 */
[----:B------:R-:W-:Y:S01]  /*0620*/  STG.E desc[UR8][R2.64], R21 ;  /* 0x0000001502007986 */ /* 0x000fe2000c101908 */
[----:B------:R-:W-:Y:S05]  /*0630*/  EXIT ;  /* 0x000000000000794d */ /* 0x000fea0003800000 */
.L_x_2:
[----:B------:R-:W-:-:S00]  /*0640*/  BRA `(.L_x_2) ;  /* 0xfffffffc00fc7947 */ /* 0x000fc0000383ffff */
[----:B------:R-:W-:-:S00]  /*0650*/  NOP ;  /* 0x0000000000007918 */ /* 0x000fc00000000000 */
        /* <DEDUP_REMOVED lines=10> */
.L_x_33:


//--------------------- .text._Z7softmaxPfii      --------------------------
	.section	.text._Z7softmaxPfii,"ax",@progbits
	.align	128
        .global         _Z7softmaxPfii
        .type           _Z7softmaxPfii,@function
        .size           _Z7softmaxPfii,(.L_x_32 - _Z7softmaxPfii)
        .other          _Z7softmaxPfii,@"STO_CUDA_ENTRY STV_DEFAULT"
_Z7softmaxPfii:
.text._Z7softmaxPfii:
[----:B------:R-:W-:Y:S08]  /*0000*/  LDC R1, c[0x0][0x37c] ;  /* 0x0000df00ff017b82 */ /* 0x000ff00000000800 */
[----:B------:R-:W0:Y:S08]  /*0010*/  S2UR UR6, SR_CTAID.X ;  /* 0x00000000000679c3 */ /* 0x000e300000002500 */
[----:B------:R-:W0:Y:S02]  /*0020*/  LDC R0, c[0x0][0x388] ;  /* 0x0000e200ff007b82 */ /* 0x000e240000000800 */
[----:B0-----:R-:W-:-:S13]  /*0030*/  ISETP.LE.AND P0, PT, R0, UR6, PT ;  /* 0x0000000600007c0c */ /* 0x001fda000bf03270 */
[----:B------:R-:W-:Y:S05]  /*0040*/  @P0 EXIT ;  /* 0x000000000000094d */ /* 0x000fea0003800000 */
[----:B------:R-:W0:Y:S01]  /*0050*/  S2R R2, SR_TID.X ;  /* 0x0000000000027919 */ /* 0x000e220000002100 */
[----:B------:R-:W0:Y:S01]  /*0060*/  LDC R11, c[0x0][0x38c] ;  /* 0x0000e300ff0b7b82 */ /* 0x000e220000000800 */
[----:B------:R-:W1:Y:S01]  /*0070*/  LDCU.64 UR8, c[0x0][0x358] ;  /* 0x00006b00ff0877ac */ /* 0x000e620008000a00 */
[----:B------:R-:W-:Y:S01]  /*0080*/  BSSY.RECONVERGENT B0, `(.L_x_3) ;  /* 0x000000f000007945 */ /* 0x000fe20003800200 */
[----:B------:R-:W-:Y:S01]  /*0090*/  IMAD.MOV.U32 R3, RZ, RZ, -0x1f528714 ;  /* 0xe0ad78ecff037424 */ /* 0x000fe200078e00ff */
[----:B0-----:R-:W-:-:S13]  /*00a0*/  ISETP.GE.AND P0, PT, R2, R11, PT ;  /* 0x0000000b0200720c */ /* 0x001fda0003f06270 */
[----:B-1----:R-:W-:Y:S05]  /*00b0*/  @P0 BRA `(.L_x_4) ;  /* 0x00000000002c0947 */ /* 0x002fea0003800000 */
[----:B------:R-:W0:Y:S01]  /*00c0*/  LDC R9, c[0x0][0x360] ;  /* 0x0000d800ff097b82 */ /* 0x000e220000000800 */
[----:B------:R-:W-:Y:S02]  /*00d0*/  IMAD.MOV.U32 R3, RZ, RZ, -0x1f528714 ;  /* 0xe0ad78ecff037424 */ /* 0x000fe400078e00ff */
[----:B------:R-:W-:-:S05]  /*00e0*/  IMAD.MOV.U32 R0, RZ, RZ, R2 ;  /* 0x000000ffff007224 */ /* 0x000fca00078e0002 */
[----:B------:R-:W1:Y:S02]  /*00f0*/  LDC.64 R6, c[0x0][0x380] ;  /* 0x0000e000ff067b82 */ /* 0x000e640000000a00 */
.L_x_5:
[----:B------:R-:W-:-:S04]  /*0100*/  IMAD R5, R11, UR6, R0 ;  /* 0x000000060b057c24 */ /* 0x000fc8000f8e0200 */
[----:B-1----:R-:W-:-:S06]  /*0110*/  IMAD.WIDE R4, R5, 0x4, R6 ;  /* 0x0000000405047825 */ /* 0x002fcc00078e0206 */
[----:B------:R-:W2:Y:S01]  /*0120*/  LDG.E R4, desc[UR8][R4.64] ;  /* 0x0000000804047981 */ /* 0x000ea2000c1e1900 */
[----:B0-----:R-:W-:-:S05]  /*0130*/  IMAD.IADD R0, R9, 0x1, R0 ;  /* 0x0000000109007824 */ /* 0x001fca00078e0200 */
[----:B------:R-:W-:Y:S02]  /*0140*/  ISETP.GE.AND P0, PT, R0, R11, PT ;  /* 0x0000000b0000720c */ /* 0x000fe40003f06270 */
[----:B--2---:R-:W-:-:S11]  /*0150*/  FMNMX R3, R4, R3, !PT ;  /* 0x0000000304037209 */ /* 0x004fd60007800000 */
[----:B------:R-:W-:Y:S05]  /*0160*/  @!P0 BRA `(.L_x_5) ;  /* 0xfffffffc00e48947 */ /* 0x000fea000383ffff */
.L_x_4:
[----:B------:R-:W-:Y:S05]  /*0170*/  BSYNC.RECONVERGENT B0 ;  /* 0x0000000000007941 */ /* 0x000fea0003800200 */
.L_x_3:
[----:B------:R-:W0:Y:S01]  /*0180*/  S2UR UR5, SR_CgaCtaId ;  /* 0x00000000000579c3 */ /* 0x000e220000008800 */
[----:B------:R-:W-:Y:S01]  /*0190*/  UMOV UR4, 0x400 ;  /* 0x0000040000047882 */ /* 0x000fe20000000000 */
[----:B------:R-:W1:Y:S02]  /*01a0*/  LDCU UR7, c[0x0][0x360] ;  /* 0x00006c00ff0777ac */ /* 0x000e640008000800 */
[----:B-1----:R-:W-:Y:S02]  /*01b0*/  UISETP.GE.U32.AND UP0, UPT, UR7, 0x2, UPT ;  /* 0x000000020700788c */ /* 0x002fe4000bf06070 */
[----:B0-----:R-:W-:-:S06]  /*01c0*/  ULEA UR4, UR5, UR4, 0x18 ;  /* 0x0000000405047291 */ /* 0x001fcc000f8ec0ff */
[----:B------:R-:W-:-:S05]  /*01d0*/  LEA R0, R2, UR4, 0x2 ;  /* 0x0000000402007c11 */ /* 0x000fca000f8e10ff */
[----:B------:R0:W-:Y:S01]  /*01e0*/  STS [R0], R3 ;  /* 0x0000000300007388 */ /* 0x0001e20000000800 */
[----:B------:R-:W-:Y:S06]  /*01f0*/  BAR.SYNC.DEFER_BLOCKING 0x0 ;  /* 0x0000000000007b1d */ /* 0x000fec0000010000 */
[----:B------:R-:W-:Y:S05]  /*0200*/  BRA.U !UP0, `(.L_x_6) ;  /* 0x0000000108307547 */ /* 0x000fea000b800000 */
[----:B0-----:R-:W-:-:S07]  /*0210*/  MOV R3, UR7 ;  /* 0x0000000700037c02 */ /* 0x001fce0008000f00 */
.L_x_7:
[----:B------:R-:W-:-:S04]  /*0220*/  SHF.R.U32.HI R9, RZ, 0x1, R3 ;  /* 0x00000001ff097819 */ /* 0x000fc80000011603 */
[----:B------:R-:W-:-:S13]  /*0230*/  ISETP.GE.U32.AND P0, PT, R2, R9, PT ;  /* 0x000000090200720c */ /* 0x000fda0003f06070 */
[----:B------:R-:W-:Y:S01]  /*0240*/  @!P0 IMAD R5, R9, 0x4, R0 ;  /* 0x0000000409058824 */ /* 0x000fe200078e0200 */
[----:B------:R-:W-:Y:S05]  /*0250*/  @!P0 LDS R4, [R0] ;  /* 0x0000000000048984 */ /* 0x000fea0000000800 */
[----:B------:R-:W0:Y:S02]  /*0260*/  @!P0 LDS R5, [R5] ;  /* 0x0000000005058984 */ /* 0x000e240000000800 */
[----:B0-----:R-:W-:-:S05]  /*0270*/  @!P0 FMNMX R7, R4, R5, !PT ;  /* 0x0000000504078209 */ /* 0x001fca0007800000 */
[----:B------:R1:W-:Y:S01]  /*0280*/  @!P0 STS [R0], R7 ;  /* 0x0000000700008388 */ /* 0x0003e20000000800 */
[----:B------:R-:W-:Y:S01]  /*0290*/  BAR.SYNC.DEFER_BLOCKING 0x0 ;  /* 0x0000000000007b1d */ /* 0x000fe20000010000 */
[----:B------:R-:W-:Y:S01]  /*02a0*/  ISETP.GT.U32.AND P0, PT, R3, 0x3, PT ;  /* 0x000000030300780c */ /* 0x000fe20003f04070 */
[----:B------:R-:W-:-:S12]  /*02b0*/  IMAD.MOV.U32 R3, RZ, RZ, R9 ;  /* 0x000000ffff037224 */ /* 0x000fd800078e0009 */
[----:B-1----:R-:W-:Y:S05]  /*02c0*/  @P0 BRA `(.L_x_7) ;  /* 0xfffffffc00d40947 */ /* 0x002fea000383ffff */
.L_x_6:
[----:B------:R-:W1:Y:S01]  /*02d0*/  LDC R14, c[0x0][0x38c] ;  /* 0x0000e300ff0e7b82 */ /* 0x000e620000000800 */
[----:B------:R-:W-:Y:S01]  /*02e0*/  UMOV UR4, 0x400 ;  /* 0x0000040000047882 */ /* 0x000fe20000000000 */
[----:B------:R-:W-:Y:S01]  /*02f0*/  BSSY.RECONVERGENT B0, `(.L_x_8) ;  /* 0x000001b000007945 */ /* 0x000fe20003800200 */
[----:B0-----:R-:W-:-:S05]  /*0300*/  IMAD.MOV.U32 R3, RZ, RZ, RZ ;  /* 0x000000ffff037224 */ /* 0x001fca00078e00ff */
[----:B------:R-:W0:Y:S01]  /*0310*/  S2UR UR5, SR_CgaCtaId ;  /* 0x00000000000579c3 */ /* 0x000e220000008800 */
[----:B-1----:R-:W-:Y:S01]  /*0320*/  ISETP.GE.AND P0, PT, R2, R14, PT ;  /* 0x0000000e0200720c */ /* 0x002fe20003f06270 */
[----:B0-----:R-:W-:-:S09]  /*0330*/  ULEA UR4, UR5, UR4, 0x18 ;  /* 0x0000000405047291 */ /* 0x001fd2000f8ec0ff */
[----:B------:R-:W0:Y:S03]  /*0340*/  LDS R8, [UR4] ;  /* 0x00000004ff087984 */ /* 0x000e260008000800 */
[----:B------:R-:W-:Y:S05]  /*0350*/  @P0 BRA `(.L_x_9) ;  /* 0x0000000000500947 */ /* 0x000fea0003800000 */
[----:B------:R-:W1:Y:S01]  /*0360*/  LDC.64 R4, c[0x0][0x380] ;  /* 0x0000e000ff047b82 */ /* 0x000e620000000a00 */
[----:B------:R-:W-:Y:S01]  /*0370*/  IMAD.MOV.U32 R3, RZ, RZ, RZ ;  /* 0x000000ffff037224 */ /* 0x000fe200078e00ff */
[----:B------:R-:W-:-:S07]  /*0380*/  MOV R9, R2 ;  /* 0x0000000200097202 */ /* 0x000fce0000000f00 */
.L_x_10:
[----:B------:R-:W-:-:S04]  /*0390*/  IMAD R7, R14, UR6, R9 ;  /* 0x000000060e077c24 */ /* 0x000fc8000f8e0209 */
[----:B-1----:R-:W-:-:S06]  /*03a0*/  IMAD.WIDE R6, R7, 0x4, R4 ;  /* 0x0000000407067825 */ /* 0x002fcc00078e0204 */
[----:B------:R-:W0:Y:S01]  /*03b0*/  LDG.E R7, desc[UR8][R6.64] ;  /* 0x0000000806077981 */ /* 0x000e22000c1e1900 */
[----:B------:R-:W-:Y:S02]  /*03c0*/  IMAD.MOV.U32 R11, RZ, RZ, 0x3bbb989d ;  /* 0x3bbb989dff0b7424 */ /* 0x000fe400078e00ff */
[----:B------:R-:W-:Y:S02]  /*03d0*/  IMAD.MOV.U32 R12, RZ, RZ, 0x437c0000 ;  /* 0x437c0000ff0c7424 */ /* 0x000fe400078e00ff */
[----:B------:R-:W-:-:S05]  /*03e0*/  VIADD R9, R9, UR7 ;  /* 0x0000000709097c36 */ /* 0x000fca0008000000 */
[----:B------:R-:W-:Y:S01]  /*03f0*/  ISETP.GE.AND P0, PT, R9, R14, PT ;  /* 0x0000000e0900720c */ /* 0x000fe20003f06270 */
[----:B0-----:R-:W-:-:S04]  /*0400*/  FADD R10, -R8, R7 ;  /* 0x00000007080a7221 */ /* 0x001fc80000000100 */
[----:B------:R-:W-:-:S04]  /*0410*/  FFMA.SAT R11, R10, R11, 0.5 ;  /* 0x3f0000000a0b7423 */ /* 0x000fc8000000200b */
[----:B------:R-:W-:-:S04]  /*0420*/  FFMA.RM R11, R11, R12, 12582913 ;  /* 0x4b4000010b0b7423 */ /* 0x000fc8000000400c */
[C---:B------:R-:W-:Y:S01]  /*0430*/  FADD R13, R11.reuse, -12583039 ;  /* 0xcb40007f0b0d7421 */ /* 0x040fe20000000000 */
[----:B------:R-:W-:-:S03]  /*0440*/  SHF.L.U32 R6, R11, 0x17, RZ ;  /* 0x000000170b067819 */ /* 0x000fc600000006ff */
[----:B------:R-:W-:-:S04]  /*0450*/  FFMA R13, R10, 1.4426950216293334961, -R13 ;  /* 0x3fb8aa3b0a0d7823 */ /* 0x000fc8000000080d */
[----:B------:R-:W-:-:S06]  /*0460*/  FFMA R13, R10, 1.925963033500011079e-08, R13 ;  /* 0x32a570600a0d7823 */ /* 0x000fcc000000000d */
[----:B------:R-:W0:Y:S02]  /*0470*/  MUFU.EX2 R13, R13 ;  /* 0x0000000d000d7308 */ /* 0x000e240000000800 */
[----:B0-----:R-:W-:Y:S01]  /*0480*/  FFMA R3, R6, R13, R3 ;  /* 0x0000000d06037223 */ /* 0x001fe20000000003 */
[----:B------:R-:W-:Y:S06]  /*0490*/  @!P0 BRA `(.L_x_10) ;  /* 0xfffffffc00bc8947 */ /* 0x000fec000383ffff */
.L_x_9:
[----:B------:R-:W-:Y:S05]  /*04a0*/  BSYNC.RECONVERGENT B0 ;  /* 0x0000000000007941 */ /* 0x000fea0003800200 */
.L_x_8:
[----:B------:R1:W-:Y:S01]  /*04b0*/  STS [R0], R3 ;  /* 0x0000000300007388 */ /* 0x0003e20000000800 */
[----:B------:R-:W-:Y:S01]  /*04c0*/  UISETP.GE.U32.AND UP0, UPT, UR7, 0x2, UPT ;  /* 0x000000020700788c */ /* 0x000fe2000bf06070 */
[----:B------:R-:W-:Y:S08]  /*04d0*/  BAR.SYNC.DEFER_BLOCKING 0x0 ;  /* 0x0000000000007b1d */ /* 0x000ff00000010000 */
[----:B-1----:R-:W-:Y:S05]  /*04e0*/  BRA.U !UP0, `(.L_x_11) ;  /* 0x0000000108307547 */ /* 0x002fea000b800000 */
[----:B------:R-:W-:-:S07]  /*04f0*/  IMAD.U32 R3, RZ, RZ, UR7 ;  /* 0x00000007ff037e24 */ /* 0x000fce000f8e00ff */
.L_x_12:
[----:B------:R-:W-:-:S04]  /*0500*/  SHF.R.U32.HI R7, RZ, 0x1, R3 ;  /* 0x00000001ff077819 */ /* 0x000fc80000011603 */
[----:B------:R-:W-:-:S13]  /*0510*/  ISETP.GE.U32.AND P0, PT, R2, R7, PT ;  /* 0x000000070200720c */ /* 0x000fda0003f06070 */
[----:B------:R-:W-:Y:S01]  /*0520*/  @!P0 IMAD R4, R7, 0x4, R0 ;  /* 0x0000000407048824 */ /* 0x000fe200078e0200 */
[----:B------:R-:W-:Y:S05]  /*0530*/  @!P0 LDS R5, [R0] ;  /* 0x0000000000058984 */ /* 0x000fea0000000800 */
[----:B------:R-:W1:Y:S02]  /*0540*/  @!P0 LDS R4, [R4] ;  /* 0x0000000004048984 */ /* 0x000e640000000800 */
[----:B-1----:R-:W-:-:S05]  /*0550*/  @!P0 FADD R5, R4, R5 ;  /* 0x0000000504058221 */ /* 0x002fca0000000000 */
[----:B------:R1:W-:Y:S01]  /*0560*/  @!P0 STS [R0], R5 ;  /* 0x0000000500008388 */ /* 0x0003e20000000800 */
[----:B------:R-:W-:Y:S01]  /*0570*/  BAR.SYNC.DEFER_BLOCKING 0x0 ;  /* 0x0000000000007b1d */ /* 0x000fe20000010000 */
[----:B------:R-:W-:Y:S01]  /*0580*/  ISETP.GT.U32.AND P0, PT, R3, 0x3, PT ;  /* 0x000000030300780c */ /* 0x000fe20003f04070 */
[----:B------:R-:W-:-:S12]  /*0590*/  IMAD.MOV.U32 R3, RZ, RZ, R7 ;  /* 0x000000ffff037224 */ /* 0x000fd800078e0007 */
[----:B-1----:R-:W-:Y:S05]  /*05a0*/  @P0 BRA `(.L_x_12) ;  /* 0xfffffffc00d40947 */ /* 0x002fea000383ffff */
.L_x_11:
[----:B------:R-:W1:Y:S02]  /*05b0*/  LDCU UR4, c[0x0][0x38c] ;  /* 0x00007180ff0477ac */ /* 0x000e640008000800 */
[----:B-1----:R-:W-:-:S13]  /*05c0*/  ISETP.GE.AND P0, PT, R2, UR4, PT ;  /* 0x0000000402007c0c */ /* 0x002fda000bf06270 */
[----:B------:R-:W-:Y:S05]  /*05d0*/  @P0 EXIT ;  /* 0x000000000000094d */ /* 0x000fea0003800000 */
[----:B------:R-:W1:Y:S01]  /*05e0*/  S2UR UR5, SR_CgaCtaId ;  /* 0x00000000000579c3 */ /* 0x000e620000008800 */
[----:B------:R-:W-:-:S07]  /*05f0*/  UMOV UR4, 0x400 ;  /* 0x0000040000047882 */ /* 0x000fce0000000000 */
[----:B------:R-:W2:Y:S08]  /*0600*/  LDC R9, c[0x0][0x38c] ;  /* 0x0000e300ff097b82 */ /* 0x000eb00000000800 */
[----:B------:R-:W3:Y:S01]  /*0610*/  LDC.64 R4, c[0x0][0x380] ;  /* 0x0000e000ff047b82 */ /* 0x000ee20000000a00 */
[----:B-1----:R-:W-:-:S09]  /*0620*/  ULEA UR4, UR5, UR4, 0x18 ;  /* 0x0000000405047291 */ /* 0x002fd2000f8ec0ff */
[----:B------:R-:W1:Y:S02]  /*0630*/  LDS R3, [UR4] ;  /* 0x00000004ff037984 */ /* 0x000e640008000800 */
[----:B------:R-:W4:Y:S02]  /*0640*/  LDCU UR4, c[0x0][0x38c] ;  /* 0x00007180ff0477ac */ /* 0x000f240008000800 */
.L_x_15:
[----:B--2---:R-:W-:-:S04]  /*0650*/  IMAD R7, R9, UR6, R2 ;  /* 0x0000000609077c24 */ /* 0x004fc8000f8e0202 */
[----:B---3--:R-:W-:-:S05]  /*0660*/  IMAD.WIDE R6, R7, 0x4, R4 ;  /* 0x0000000407067825 */ /* 0x008fca00078e0204 */
[----:B------:R-:W0:Y:S01]  /*0670*/  LDG.E R11, desc[UR8][R6.64] ;  /* 0x00000008060b7981 */ /* 0x000e22000c1e1900 */
[----:B------:R-:W-:Y:S02]  /*0680*/  HFMA2 R0, -RZ, RZ, 0.96630859375, -0.0022525787353515625 ;  /* 0x3bbb989dff007431 */ /* 0x000fe400000001ff */
[----:B------:R-:W-:Y:S01]  /*0690*/  IMAD.MOV.U32 R13, RZ, RZ, 0x437c0000 ;  /* 0x437c0000ff0d7424 */ /* 0x000fe200078e00ff */
[----:B-1----:R-:W1:Y:S01]  /*06a0*/  MUFU.RCP R12, R3 ;  /* 0x00000003000c7308 */ /* 0x002e620000001000 */
[----:B------:R-:W-:Y:S01]  /*06b0*/  BSSY.RECONVERGENT B0, `(.L_x_13) ;  /* 0x0000014000007945 */ /* 0x000fe20003800200 */
[----:B0-----:R-:W-:-:S04]  /*06c0*/  FADD R11, -R8, R11 ;  /* 0x0000000b080b7221 */ /* 0x001fc80000000100 */
[----:B------:R-:W-:-:S04]  /*06d0*/  FFMA.SAT R0, R11, R0, 0.5 ;  /* 0x3f0000000b007423 */ /* 0x000fc80000002000 */
[----:B------:R-:W-:Y:S01]  /*06e0*/  FFMA.RM R0, R0, R13, 12582913 ;  /* 0x4b40000100007423 */ /* 0x000fe2000000400d */
[----:B-1----:R-:W-:-:S03]  /*06f0*/  FFMA R13, -R3, R12, 1 ;  /* 0x3f800000030d7423 */ /* 0x002fc6000000010c */
[C---:B------:R-:W-:Y:S01]  /*0700*/  FADD R10, R0.reuse, -12583039 ;  /* 0xcb40007f000a7421 */ /* 0x040fe20000000000 */
[----:B------:R-:W-:Y:S02]  /*0710*/  IMAD.SHL.U32 R0, R0, 0x800000, RZ ;  /* 0x0080000000007824 */ /* 0x000fe400078e00ff */
[----:B------:R-:W-:Y:S01]  /*0720*/  FFMA R13, R12, R13, R12 ;  /* 0x0000000d0c0d7223 */ /* 0x000fe2000000000c */
[----:B------:R-:W-:-:S04]  /*0730*/  FFMA R10, R11, 1.4426950216293334961, -R10 ;  /* 0x3fb8aa3b0b0a7823 */ /* 0x000fc8000000080a */
[----:B------:R-:W-:-:S04]  /*0740*/  FFMA R10, R11, 1.925963033500011079e-08, R10 ;  /* 0x32a570600b0a7823 */ /* 0x000fc8000000000a */
[----:B------:R-:W0:Y:S02]  /*0750*/  MUFU.EX2 R11, R10 ;  /* 0x0000000a000b7308 */ /* 0x000e240000000800 */
[----:B0-----:R-:W-:-:S06]  /*0760*/  FMUL R0, R0, R11 ;  /* 0x0000000b00007220 */ /* 0x001fcc0000400000 */
[----:B------:R-:W0:Y:S01]  /*0770*/  FCHK P0, R0, R3 ;  /* 0x0000000300007302 */ /* 0x000e220000000000 */
[----:B------:R-:W-:-:S04]  /*0780*/  FFMA R12, R0, R13, RZ ;  /* 0x0000000d000c7223 */ /* 0x000fc800000000ff */
[----:B------:R-:W-:-:S04]  /*0790*/  FFMA R11, -R3, R12, R0 ;  /* 0x0000000c030b7223 */ /* 0x000fc80000000100 */
[----:B------:R-:W-:Y:S01]  /*07a0*/  FFMA R11, R13, R11, R12 ;  /* 0x0000000b0d0b7223 */ /* 0x000fe2000000000c */
[----:B0-----:R-:W-:Y:S06]  /*07b0*/  @!P0 BRA `(.L_x_14) ;  /* 0x00000000000c8947 */ /* 0x001fec0003800000 */
[----:B------:R-:W-:-:S07]  /*07c0*/  MOV R10, 0x7e0 ;  /* 0x000007e0000a7802 */ /* 0x000fce0000000f00 */
[----:B----4-:R-:W-:Y:S05]  /*07d0*/  CALL.REL.NOINC `($__internal_0_$__cuda_sm3x_div_rn_noftz_f32_slowpath) ;  /* 0x00000000001c7944 */ /* 0x010fea0003c00000 */
[----:B------:R-:W-:-:S07]  /*07e0*/  IMAD.MOV.U32 R11, RZ, RZ, R0 ;  /* 0x000000ffff0b7224 */ /* 0x000fce00078e0000 */
.L_x_14:
[----:B----4-:R-:W-:Y:S05]  /*07f0*/  BSYNC.RECONVERGENT B0 ;  /* 0x0000000000007941 */ /* 0x010fea0003800200 */
.L_x_13:
[----:B------:R0:W-:Y:S01]  /*0800*/  STG.E desc[UR8][R6.64], R11 ;  /* 0x0000000b06007986 */ /* 0x0001e2000c101908 */
[----:B------:R-:W-:-:S04]  /*0810*/  IADD3 R2, PT, PT, R2, UR7, RZ ;  /* 0x0000000702027c10 */ /* 0x000fc8000fffe0ff */
[----:B------:R-:W-:-:S13]  /*0820*/  ISETP.GE.AND P0, PT, R2, UR4, PT ;  /* 0x0000000402007c0c */ /* 0x000fda000bf06270 */
[----:B0-----:R-:W-:Y:S05]  /*0830*/  @!P0 BRA `(.L_x_15) ;  /* 0xfffffffc00848947 */ /* 0x001fea000383ffff */
[----:B------:R-:W-:Y:S05]  /*0840*/  EXIT ;  /* 0x000000000000794d */ /* 0x000fea0003800000 */
        .weak           $__internal_0_$__cuda_sm3x_div_rn_noftz_f32_slowpath
        .type           $__internal_0_$__cuda_sm3x_div_rn_noftz_f32_slowpath,@function
        .size           $__internal_0_$__cuda_sm3x_div_rn_noftz_f32_slowpath,(.L_x_32 - $__internal_0_$__cuda_sm3x_div_rn_noftz_f32_slowpath)
$__internal_0_$__cuda_sm3x_div_rn_noftz_f32_slowpath:
[----:B------:R-:W-:Y:S01]  /*0850*/  SHF.R.U32.HI R12, RZ, 0x17, R3 ;  /* 0x00000017ff0c7819 */ /* 0x000fe20000011603 */
[----:B------:R-:W-:Y:S01]  /*0860*/  BSSY.RECONVERGENT B1, `(.L_x_16) ;  /* 0x0000064000017945 */ /* 0x000fe20003800200 */
[--C-:B------:R-:W-:Y:S01]  /*0870*/  SHF.R.U32.HI R11, RZ, 0x17, R0.reuse ;  /* 0x00000017ff0b7819 */ /* 0x100fe20000011600 */
[----:B------:R-:W-:Y:S01]  /*0880*/  IMAD.MOV.U32 R13, RZ, RZ, R0 ;  /* 0x000000ffff0d7224 */ /* 0x000fe200078e0000 */
[----:B------:R-:W-:Y:S02]  /*0890*/  LOP3.LUT R12, R12, 0xff, RZ, 0xc0, !PT ;  /* 0x000000ff0c0c7812 */ /* 0x000fe400078ec0ff */
[----:B------:R-:W-:Y:S02]  /*08a0*/  LOP3.LUT R18, R11, 0xff, RZ, 0xc0, !PT ;  /* 0x000000ff0b127812 */ /* 0x000fe400078ec0ff */
[----:B------:R-:W-:Y:S01]  /*08b0*/  MOV R14, R3 ;  /* 0x00000003000e7202 */ /* 0x000fe20000000f00 */
[----:B------:R-:W-:Y:S02]  /*08c0*/  VIADD R15, R12, 0xffffffff ;  /* 0xffffffff0c0f7836 */ /* 0x000fe40000000000 */
[----:B------:R-:W-:-:S03]  /*08d0*/  VIADD R16, R18, 0xffffffff ;  /* 0xffffffff12107836 */ /* 0x000fc60000000000 */
[----:B------:R-:W-:-:S04]  /*08e0*/  ISETP.GT.U32.AND P0, PT, R15, 0xfd, PT ;  /* 0x000000fd0f00780c */ /* 0x000fc80003f04070 */
[----:B------:R-:W-:-:S13]  /*08f0*/  ISETP.GT.U32.OR P0, PT, R16, 0xfd, P0 ;  /* 0x000000fd1000780c */ /* 0x000fda0000704470 */
[----:B------:R-:W-:Y:S01]  /*0900*/  @!P0 IMAD.MOV.U32 R11, RZ, RZ, RZ ;  /* 0x000000ffff0b8224 */ /* 0x000fe200078e00ff */
[----:B------:R-:W-:Y:S06]  /*0910*/  @!P0 BRA `(.L_x_17) ;  /* 0x00000000005c8947 */ /* 0x000fec0003800000 */
[----:B------:R-:W-:Y:S02]  /*0920*/  FSETP.GTU.FTZ.AND P1, PT, |R3|, +INF , PT ;  /* 0x7f8000000300780b */ /* 0x000fe40003f3c200 */
[----:B------:R-:W-:-:S04]  /*0930*/  FSETP.GTU.FTZ.AND P0, PT, |R0|, +INF , PT ;  /* 0x7f8000000000780b */ /* 0x000fc80003f1c200 */
[----:B------:R-:W-:-:S13]  /*0940*/  PLOP3.LUT P0, PT, P0, P1, PT, 0xf8, 0x8f ;  /* 0x00000000008f781c */ /* 0x000fda0000703f70 */
[----:B------:R-:W-:Y:S05]  /*0950*/  @P0 BRA `(.L_x_18) ;  /* 0x00000004004c0947 */ /* 0x000fea0003800000 */
[----:B------:R-:W-:-:S13]  /*0960*/  LOP3.LUT P0, RZ, R14, 0x7fffffff, R13, 0xc8, !PT ;  /* 0x7fffffff0eff7812 */ /* 0x000fda000780c80d */
[----:B------:R-:W-:Y:S05]  /*0970*/  @!P0 BRA `(.L_x_19) ;  /* 0x00000004003c8947 */ /* 0x000fea0003800000 */
[C---:B------:R-:W-:Y:S02]  /*0980*/  FSETP.NEU.FTZ.AND P2, PT, |R0|.reuse, +INF , PT ;  /* 0x7f8000000000780b */ /* 0x040fe40003f5d200 */
[----:B------:R-:W-:Y:S02]  /*0990*/  FSETP.NEU.FTZ.AND P1, PT, |R3|, +INF , PT ;  /* 0x7f8000000300780b */ /* 0x000fe40003f3d200 */
[----:B------:R-:W-:-:S11]  /*09a0*/  FSETP.NEU.FTZ.AND P0, PT, |R0|, +INF , PT ;  /* 0x7f8000000000780b */ /* 0x000fd60003f1d200 */
[----:B------:R-:W-:Y:S05]  /*09b0*/  @!P1 BRA !P2, `(.L_x_19) ;  /* 0x00000004002c9947 */ /* 0x000fea0005000000 */
[----:B------:R-:W-:-:S04]  /*09c0*/  LOP3.LUT P2, RZ, R13, 0x7fffffff, RZ, 0xc0, !PT ;  /* 0x7fffffff0dff7812 */ /* 0x000fc8000784c0ff */
[----:B------:R-:W-:-:S13]  /*09d0*/  PLOP3.LUT P1, PT, P1, P2, PT, 0x2f, 0xf2 ;  /* 0x0000000000f2781c */ /* 0x000fda0000f24577 */
[----:B------:R-:W-:Y:S05]  /*09e0*/  @P1 BRA `(.L_x_20) ;  /* 0x0000000400181947 */ /* 0x000fea0003800000 */
[----:B------:R-:W-:-:S04]  /*09f0*/  LOP3.LUT P1, RZ, R14, 0x7fffffff, RZ, 0xc0, !PT ;  /* 0x7fffffff0eff7812 */ /* 0x000fc8000782c0ff */
[----:B------:R-:W-:-:S13]  /*0a00*/  PLOP3.LUT P0, PT, P0, P1, PT, 0x2f, 0xf2 ;  /* 0x0000000000f2781c */ /* 0x000fda0000702577 */
[----:B------:R-:W-:Y:S05]  /*0a10*/  @P0 BRA `(.L_x_21) ;  /* 0x0000000400000947 */ /* 0x000fea0003800000 */
[----:B------:R-:W-:Y:S02]  /*0a20*/  ISETP.GE.AND P0, PT, R16, RZ, PT ;  /* 0x000000ff1000720c */ /* 0x000fe40003f06270 */
[----:B------:R-:W-:-:S11]  /*0a30*/  ISETP.GE.AND P1, PT, R15, RZ, PT ;  /* 0x000000ff0f00720c */ /* 0x000fd60003f26270 */
[----:B------:R-:W-:Y:S02]  /*0a40*/  @P0 IMAD.MOV.U32 R11, RZ, RZ, RZ ;  /* 0x000000ffff0b0224 */ /* 0x000fe400078e00ff */
[----:B------:R-:W-:Y:S01]  /*0a50*/  @!P0 FFMA R13, R0, 1.84467440737095516160e+19, RZ ;  /* 0x5f800000000d8823 */ /* 0x000fe200000000ff */
[----:B------:R-:W-:Y:S02]  /*0a60*/  @!P0 IMAD.MOV.U32 R11, RZ, RZ, -0x40 ;  /* 0xffffffc0ff0b8424 */ /* 0x000fe400078e00ff */
[----:B------:R-:W-:-:S03]  /*0a70*/  @!P1 FFMA R14, R3, 1.84467440737095516160e+19, RZ ;  /* 0x5f800000030e9823 */ /* 0x000fc600000000ff */
[----:B------:R-:W-:-:S07]  /*0a80*/  @!P1 IADD3 R11, PT, PT, R11, 0x40, RZ ;  /* 0x000000400b0b9810 */ /* 0x000fce0007ffe0ff */
.L_x_17:
[----:B------:R-:W-:Y:S01]  /*0a90*/  LEA R15, R12, 0xc0800000, 0x17 ;  /* 0xc08000000c0f7811 */ /* 0x000fe200078eb8ff */
[----:B------:R-:W-:Y:S04]  /*0aa0*/  BSSY.RECONVERGENT B2, `(.L_x_22) ;  /* 0x0000036000027945 */ /* 0x000fe80003800200 */
[----:B------:R-:W-:Y:S02]  /*0ab0*/  IMAD.IADD R15, R14, 0x1, -R15 ;  /* 0x000000010e0f7824 */ /* 0x000fe400078e0a0f */
[----:B------:R-:W-:Y:S02]  /*0ac0*/  VIADD R14, R18, 0xffffff81 ;  /* 0xffffff81120e7836 */ /* 0x000fe40000000000 */
[----:B------:R-:W0:Y:S01]  /*0ad0*/  MUFU.RCP R16, R15 ;  /* 0x0000000f00107308 */ /* 0x000e220000001000 */
[----:B------:R-:W-:Y:S01]  /*0ae0*/  FADD.FTZ R17, -R15, -RZ ;  /* 0x800000ff0f117221 */ /* 0x000fe20000010100 */
[C---:B------:R-:W-:Y:S01]  /*0af0*/  IMAD R0, R14.reuse, -0x800000, R13 ;  /* 0xff8000000e007824 */ /* 0x040fe200078e020d */
[----:B------:R-:W-:-:S05]  /*0b00*/  IADD3 R14, PT, PT, R14, 0x7f, -R12 ;  /* 0x0000007f0e0e7810 */ /* 0x000fca0007ffe80c */
[----:B------:R-:W-:Y:S02]  /*0b10*/  IMAD.IADD R11, R14, 0x1, R11 ;  /* 0x000000010e0b7824 */ /* 0x000fe400078e020b */
[----:B0-----:R-:W-:-:S04]  /*0b20*/  FFMA R19, R16, R17, 1 ;  /* 0x3f80000010137423 */ /* 0x001fc80000000011 */
[----:B------:R-:W-:-:S04]  /*0b30*/  FFMA R18, R16, R19, R16 ;  /* 0x0000001310127223 */ /* 0x000fc80000000010 */
[----:B------:R-:W-:-:S04]  /*0b40*/  FFMA R13, R0, R18, RZ ;  /* 0x00000012000d7223 */ /* 0x000fc800000000ff */
[----:B------:R-:W-:-:S04]  /*0b50*/  FFMA R16, R17, R13, R0 ;  /* 0x0000000d11107223 */ /* 0x000fc80000000000 */
[----:B------:R-:W-:-:S04]  /*0b60*/  FFMA R19, R18, R16, R13 ;  /* 0x0000001012137223 */ /* 0x000fc8000000000d */
[----:B------:R-:W-:-:S04]  /*0b70*/  FFMA R16, R17, R19, R0 ;  /* 0x0000001311107223 */ /* 0x000fc80000000000 */
[----:B------:R-:W-:-:S05]  /*0b80*/  FFMA R0, R18, R16, R19 ;  /* 0x0000001012007223 */ /* 0x000fca0000000013 */
[----:B------:R-:W-:-:S04]  /*0b90*/  SHF.R.U32.HI R12, RZ, 0x17, R0 ;  /* 0x00000017ff0c7819 */ /* 0x000fc80000011600 */
[----:B------:R-:W-:-:S04]  /*0ba0*/  LOP3.LUT R12, R12, 0xff, RZ, 0xc0, !PT ;  /* 0x000000ff0c0c7812 */ /* 0x000fc800078ec0ff */
[----:B------:R-:W-:-:S05]  /*0bb0*/  IADD3 R15, PT, PT, R12, R11, RZ ;  /* 0x0000000b0c0f7210 */ /* 0x000fca0007ffe0ff */
[----:B------:R-:W-:-:S05]  /*0bc0*/  VIADD R12, R15, 0xffffffff ;  /* 0xffffffff0f0c7836 */ /* 0x000fca0000000000 */
[----:B------:R-:W-:-:S13]  /*0bd0*/  ISETP.GE.U32.AND P0, PT, R12, 0xfe, PT ;  /* 0x000000fe0c00780c */ /* 0x000fda0003f06070 */
[----:B------:R-:W-:Y:S05]  /*0be0*/  @!P0 BRA `(.L_x_23) ;  /* 0x0000000000808947 */ /* 0x000fea0003800000 */
[----:B------:R-:W-:-:S13]  /*0bf0*/  ISETP.GT.AND P0, PT, R15, 0xfe, PT ;  /* 0x000000fe0f00780c */ /* 0x000fda0003f04270 */
[----:B------:R-:W-:Y:S05]  /*0c00*/  @P0 BRA `(.L_x_24) ;  /* 0x00000000006c0947 */ /* 0x000fea0003800000 */
[----:B------:R-:W-:-:S13]  /*0c10*/  ISETP.GE.AND P0, PT, R15, 0x1, PT ;  /* 0x000000010f00780c */ /* 0x000fda0003f06270 */
[----:B------:R-:W-:Y:S05]  /*0c20*/  @P0 BRA `(.L_x_25) ;  /* 0x0000000000740947 */ /* 0x000fea0003800000 */
[----:B------:R-:W-:Y:S02]  /*0c30*/  ISETP.GE.AND P0, PT, R15, -0x18, PT ;  /* 0xffffffe80f00780c */ /* 0x000fe40003f06270 */
[----:B------:R-:W-:-:S11]  /*0c40*/  LOP3.LUT R0, R0, 0x80000000, RZ, 0xc0, !PT ;  /* 0x8000000000007812 */ /* 0x000fd600078ec0ff */
[----:B------:R-:W-:Y:S05]  /*0c50*/  @!P0 BRA `(.L_x_25) ;  /* 0x0000000000688947 */ /* 0x000fea0003800000 */
[CCC-:B------:R-:W-:Y:S01]  /*0c60*/  FFMA.RZ R11, R18.reuse, R16.reuse, R19.reuse ;  /* 0x00000010120b7223 */ /* 0x1c0fe2000000c013 */
[C---:B------:R-:W-:Y:S02]  /*0c70*/  VIADD R14, R15.reuse, 0x20 ;  /* 0x000000200f0e7836 */ /* 0x040fe40000000000 */
[CCC-:B------:R-:W-:Y:S01]  /*0c80*/  FFMA.RM R12, R18.reuse, R16.reuse, R19.reuse ;  /* 0x00000010120c7223 */ /* 0x1c0fe20000004013 */
[----:B------:R-:W-:Y:S02]  /*0c90*/  ISETP.NE.AND P2, PT, R15, RZ, PT ;  /* 0x000000ff0f00720c */ /* 0x000fe40003f45270 */
[----:B------:R-:W-:Y:S01]  /*0ca0*/  LOP3.LUT R13, R11, 0x7fffff, RZ, 0xc0, !PT ;  /* 0x007fffff0b0d7812 */ /* 0x000fe200078ec0ff */
[----:B------:R-:W-:Y:S01]  /*0cb0*/  FFMA.RP R11, R18, R16, R19 ;  /* 0x00000010120b7223 */ /* 0x000fe20000008013 */
[----:B------:R-:W-:Y:S01]  /*0cc0*/  ISETP.NE.AND P1, PT, R15, RZ, PT ;  /* 0x000000ff0f00720c */ /* 0x000fe20003f25270 */
[----:B------:R-:W-:Y:S01]  /*0cd0*/  IMAD.MOV R15, RZ, RZ, -R15 ;  /* 0x000000ffff0f7224 */ /* 0x000fe200078e0a0f */
[----:B------:R-:W-:-:S02]  /*0ce0*/  LOP3.LUT R13, R13, 0x800000, RZ, 0xfc, !PT ;  /* 0x008000000d0d7812 */ /* 0x000fc400078efcff */
[----:B------:R-:W-:Y:S02]  /*0cf0*/  FSETP.NEU.FTZ.AND P0, PT, R11, R12, PT ;  /* 0x0000000c0b00720b */ /* 0x000fe40003f1d000 */
[----:B------:R-:W-:Y:S02]  /*0d00*/  SHF.L.U32 R14, R13, R14, RZ ;  /* 0x0000000e0d0e7219 */ /* 0x000fe400000006ff */
[----:B------:R-:W-:Y:S02]  /*0d10*/  SEL R12, R15, RZ, P2 ;  /* 0x000000ff0f0c7207 */ /* 0x000fe40001000000 */
[----:B------:R-:W-:Y:S02]  /*0d20*/  ISETP.NE.AND P1, PT, R14, RZ, P1 ;  /* 0x000000ff0e00720c */ /* 0x000fe40000f25270 */
[----:B------:R-:W-:Y:S02]  /*0d30*/  SHF.R.U32.HI R12, RZ, R12, R13 ;  /* 0x0000000cff0c7219 */ /* 0x000fe4000001160d */
[----:B------:R-:W-:-:S02]  /*0d40*/  PLOP3.LUT P0, PT, P0, P1, PT, 0xf8, 0x8f ;  /* 0x00000000008f781c */ /* 0x000fc40000703f70 */
[----:B------:R-:W-:Y:S02]  /*0d50*/  SHF.R.U32.HI R14, RZ, 0x1, R12 ;  /* 0x00000001ff0e7819 */ /* 0x000fe4000001160c */
[----:B------:R-:W-:-:S04]  /*0d60*/  SEL R11, RZ, 0x1, !P0 ;  /* 0x00000001ff0b7807 */ /* 0x000fc80004000000 */
[----:B------:R-:W-:-:S04]  /*0d70*/  LOP3.LUT R11, R11, 0x1, R14, 0xf8, !PT ;  /* 0x000000010b0b7812 */ /* 0x000fc800078ef80e */
[----:B------:R-:W-:-:S04]  /*0d80*/  LOP3.LUT R11, R11, R12, RZ, 0xc0, !PT ;  /* 0x0000000c0b0b7212 */ /* 0x000fc800078ec0ff */
[----:B------:R-:W-:-:S04]  /*0d90*/  IADD3 R11, PT, PT, R14, R11, RZ ;  /* 0x0000000b0e0b7210 */ /* 0x000fc80007ffe0ff */
[----:B------:R-:W-:Y:S01]  /*0da0*/  LOP3.LUT R0, R11, R0, RZ, 0xfc, !PT ;  /* 0x000000000b007212 */ /* 0x000fe200078efcff */
[----:B------:R-:W-:Y:S06]  /*0db0*/  BRA `(.L_x_25) ;  /* 0x0000000000107947 */ /* 0x000fec0003800000 */
.L_x_24:
[----:B------:R-:W-:-:S04]  /*0dc0*/  LOP3.LUT R0, R0, 0x80000000, RZ, 0xc0, !PT ;  /* 0x8000000000007812 */ /* 0x000fc800078ec0ff */
[----:B------:R-:W-:Y:S01]  /*0dd0*/  LOP3.LUT R0, R0, 0x7f800000, RZ, 0xfc, !PT ;  /* 0x7f80000000007812 */ /* 0x000fe200078efcff */
[----:B------:R-:W-:Y:S06]  /*0de0*/  BRA `(.L_x_25) ;  /* 0x0000000000047947 */ /* 0x000fec0003800000 */
.L_x_23:
[----:B------:R-:W-:-:S07]  /*0df0*/  IMAD R0, R11, 0x800000, R0 ;  /* 0x008000000b007824 */ /* 0x000fce00078e0200 */
.L_x_25:
[----:B------:R-:W-:Y:S05]  /*0e00*/  BSYNC.RECONVERGENT B2 ;  /* 0x0000000000027941 */ /* 0x000fea0003800200 */
.L_x_22:
[----:B------:R-:W-:Y:S05]  /*0e10*/  BRA `(.L_x_26) ;  /* 0x0000000000207947 */ /* 0x000fea0003800000 */
.L_x_21:
[----:B------:R-:W-:-:S04]  /*0e20*/  LOP3.LUT R0, R14, 0x80000000, R13, 0x48, !PT ;  /* 0x800000000e007812 */ /* 0x000fc800078e480d */
[----:B------:R-:W-:Y:S01]  /*0e30*/  LOP3.LUT R0, R0, 0x7f800000, RZ, 0xfc, !PT ;  /* 0x7f80000000007812 */ /* 0x000fe200078efcff */
[----:B------:R-:W-:Y:S06]  /*0e40*/  BRA `(.L_x_26) ;  /* 0x0000000000147947 */ /* 0x000fec0003800000 */
.L_x_20:
[----:B------:R-:W-:Y:S01]  /*0e50*/  LOP3.LUT R0, R14, 0x80000000, R13, 0x48, !PT ;  /* 0x800000000e007812 */ /* 0x000fe200078e480d */
[----:B------:R-:W-:Y:S06]  /*0e60*/  BRA `(.L_x_26) ;  /* 0x00000000000c7947 */ /* 0x000fec0003800000 */
.L_x_19:
[----:B------:R-:W0:Y:S01]  /*0e70*/  MUFU.RSQ R0, -QNAN ;  /* 0xffc0000000007908 */ /* 0x000e220000001400 */
[----:B------:R-:W-:Y:S05]  /*0e80*/  BRA `(.L_x_26) ;  /* 0x0000000000047947 */ /* 0x000fea0003800000 */
.L_x_18:
[----:B------:R-:W-:-:S07]  /*0e90*/  FADD.FTZ R0, R0, R3 ;  /* 0x0000000300007221 */ /* 0x000fce0000010000 */
.L_x_26:
[----:B------:R-:W-:Y:S05]  /*0ea0*/  BSYNC.RECONVERGENT B1 ;  /* 0x0000000000017941 */ /* 0x000fea0003800200 */
.L_x_16:
[----:B------:R-:W-:-:S04]  /*0eb0*/  IMAD.MOV.U32 R11, RZ, RZ, 0x0 ;  /* 0x00000000ff0b7424 */ /* 0x000fc800078e00ff */
[----:B0-----:R-:W-:Y:S05]  /*0ec0*/  RET.REL.NODEC R10 `(_Z7softmaxPfii) ;  /* 0xfffffff00a4c7950 */ /* 0x001fea0003c3ffff */
.L_x_27:
        /* <DEDUP_REMOVED lines=11> */
.L_x_32:


//--------------------- .text._Z12matmul_scalePKfS0_Pfiiif --------------------------
	.section	.text._Z12matmul_scalePKfS0_Pfiiif,"ax",@progbits
	.align	128
        .global         _Z12matmul_scalePKfS0_Pfiiif
        .type           _Z12matmul_scalePKfS0_Pfiiif,@function
        .size           _Z12matmul_scalePKfS0_Pfiiif,(.L_x_35 - _Z12matmul_scalePKfS0_Pfiiif)
        .other          _Z12matmul_scalePKfS0_Pfiiif,@"STO_CUDA_ENTRY STV_DEFAULT"
_Z12matmul_scalePKfS0_Pfiiif:
.text._Z12matmul_scalePKfS0_Pfiiif:
        /* <DEDUP_REMOVED lines=32> */
.L_x_29:
        /* <DEDUP_REMOVED lines=59> */
.L_x_28:
[----:B------:R-:W0:Y:S02]  /*05b0*/  LDCU.64 UR4, c[0x0][0x398] ;  /* 0x00007300ff0477ac */ /* 0x000e240008000a00 */
[----:B0-----:R-:W-:-:S04]  /*05c0*/  ISETP.GE.AND P0, PT, R3, UR5, PT ;  /* 0x0000000503007c0c */ /* 0x001fc8000bf06270 */
[----:B------:R-:W-:-:S13]  /*05d0*/  ISETP.GE.OR P0, PT, R2, UR4, P0 ;  /* 0x0000000402007c0c */ /* 0x000fda0008706670 */
[----:B------:R-:W-:Y:S05]  /*05e0*/  @P0 EXIT ;  /* 0x000000000000094d */ /* 0x000fea0003800000 */
[----:B------:R-:W0:Y:S01]  /*05f0*/  LDC.64 R4, c[0x0][0x390] ;  /* 0x0000e400ff047b82 */ /* 0x000e220000000a00 */
[----:B------:R-:W1:Y:S01]  /*0600*/  LDCU UR4, c[0x0][0x3a4] ;  /* 0x00007480ff0477ac */ /* 0x000e620008000800 */
[----:B------:R-:W-:Y:S02]  /*0610*/  IMAD R3, R2, UR5, R3 ;  /* 0x0000000502037c24 */ /* 0x000fe4000f8e0203 */
[----:B-1----:R-:W-:Y:S02]  /*0620*/  FMUL R21, R21, UR4 ;  /* 0x0000000415157c20 */ /* 0x002fe40008400000 */
[----:B0-----:R-:W-:-:S05]  /*0630*/  IMAD.WIDE R2, R3, 0x4, R4 ;  /* 0x0000000403027825 */ /* 0x001fca00078e0204 */
[----:B------:R-:W-:Y:S01]  /*0640*/  STG.E desc[UR8][R2.64], R21 ;  /* 0x0000001502007986 */ /* 0x000fe2000c101908 */
[----:B------:R-:W-:Y:S05]  /*0650*/  EXIT ;  /* 0x000000000000794d */ /* 0x000fea0003800000 */
.L_x_30:
        /* <DEDUP_REMOVED lines=10> */
.L_x_35:


//--------------------- .text._Z9transposePKfPfii --------------------------
	.section	.text._Z9transposePKfPfii,"ax",@progbits
	.align	128
        .global         _Z9transposePKfPfii
        .type           _Z9transposePKfPfii,@function
        .size           _Z9transposePKfPfii,(.L_x_36 - _Z9transposePKfPfii)
        .other          _Z9transposePKfPfii,@"STO_CUDA_ENTRY STV_DEFAULT"
_Z9transposePKfPfii:
.text._Z9transposePKfPfii:
[----:B------:R-:W-:Y:S01]  /*0000*/  LDC R1, c[0x0][0x37c] ;  /* 0x0000df00ff017b82 */ /* 0x000fe20000000800 */
[----:B------:R-:W0:Y:S01]  /*0010*/  S2R R8, SR_TID.Y ;  /* 0x0000000000087919 */ /* 0x000e220000002200 */
[----:B------:R-:W1:Y:S01]  /*0020*/  LDCU.64 UR6, c[0x0][0x390] ;  /* 0x00007200ff0677ac */ /* 0x000e620008000a00 */
[----:B------:R-:W0:Y:S01]  /*0030*/  S2R R9, SR_CTAID.Y ;  /* 0x0000000000097919 */ /* 0x000e220000002600 */
[----:B------:R-:W2:Y:S01]  /*0040*/  LDCU.64 UR4, c[0x0][0x358] ;  /* 0x00006b00ff0477ac */ /* 0x000ea20008000a00 */
[----:B------:R-:W3:Y:S01]  /*0050*/  S2R R7, SR_CTAID.X ;  /* 0x0000000000077919 */ /* 0x000ee20000002500 */
[----:B------:R-:W3:Y:S01]  /*0060*/  S2R R6, SR_TID.X ;  /* 0x0000000000067919 */ /* 0x000ee20000002100 */
[----:B0-----:R-:W-:-:S05]  /*0070*/  IMAD R5, R9, 0x10, R8 ;  /* 0x0000001009057824 */ /* 0x001fca00078e0208 */
[----:B-1----:R-:W-:Y:S01]  /*0080*/  ISETP.GE.AND P0, PT, R5, UR7, PT ;  /* 0x0000000705007c0c */ /* 0x002fe2000bf06270 */
[----:B---3--:R-:W-:-:S05]  /*0090*/  IMAD R0, R7, 0x10, R6 ;  /* 0x0000001007007824 */ /* 0x008fca00078e0206 */
[----:B------:R-:W-:-:S13]  /*00a0*/  ISETP.GE.OR P0, PT, R0, UR6, P0 ;  /* 0x0000000600007c0c */ /* 0x000fda0008706670 */
[----:B------:R-:W0:Y:S01]  /*00b0*/  @!P0 LDC.64 R2, c[0x0][0x380] ;  /* 0x0000e000ff028b82 */ /* 0x000e220000000a00 */
[----:B------:R-:W-:-:S04]  /*00c0*/  @!P0 IMAD R5, R5, UR6, R0 ;  /* 0x0000000605058c24 */ /* 0x000fc8000f8e0200 */
[----:B0-----:R-:W-:-:S06]  /*00d0*/  @!P0 IMAD.WIDE R2, R5, 0x4, R2 ;  /* 0x0000000405028825 */ /* 0x001fcc00078e0202 */
[----:B--2---:R-:W2:Y:S01]  /*00e0*/  @!P0 LDG.E R2, desc[UR4][R2.64] ;  /* 0x0000000402028981 */ /* 0x004ea2000c1e1900 */
[----:B------:R-:W-:Y:S01]  /*00f0*/  @!P0 MOV R0, 0x400 ;  /* 0x0000040000008802 */ /* 0x000fe20000000f00 */
[----:B------:R-:W-:Y:S01]  /*0100*/  IMAD R7, R7, 0x10, R8 ;  /* 0x0000001007077824 */ /* 0x000fe200078e0208 */
[----:B------:R-:W-:Y:S01]  /*0110*/  LEA R4, R9, R6, 0x4 ;  /* 0x0000000609047211 */ /* 0x000fe200078e20ff */
[----:B------:R-:W0:Y:S03]  /*0120*/  @!P0 S2R R5, SR_CgaCtaId ;  /* 0x0000000000058919 */ /* 0x000e260000008800 */
[----:B------:R-:W-:-:S04]  /*0130*/  ISETP.GE.AND P1, PT, R4, UR7, PT ;  /* 0x0000000704007c0c */ /* 0x000fc8000bf26270 */
[----:B------:R-:W-:Y:S02]  /*0140*/  ISETP.GE.OR P1, PT, R7, UR6, P1 ;  /* 0x0000000607007c0c */ /* 0x000fe40008f26670 */
[----:B0-----:R-:W-:-:S05]  /*0150*/  @!P0 LEA R0, R5, R0, 0x18 ;  /* 0x0000000005008211 */ /* 0x001fca00078ec0ff */
[----:B------:R-:W-:-:S05]  /*0160*/  @!P0 IMAD R0, R8, 0x44, R0 ;  /* 0x0000004408008824 */ /* 0x000fca00078e0200 */
[----:B------:R-:W-:-:S05]  /*0170*/  @!P0 LEA R5, R6, R0, 0x2 ;  /* 0x0000000006058211 */ /* 0x000fca00078e10ff */
[----:B--2---:R0:W-:Y:S01]  /*0180*/  @!P0 STS [R5], R2 ;  /* 0x0000000205008388 */ /* 0x0041e20000000800 */
[----:B------:R-:W-:Y:S06]  /*0190*/  BAR.SYNC.DEFER_BLOCKING 0x0 ;  /* 0x0000000000007b1d */ /* 0x000fec0000010000 */
[----:B------:R-:W-:Y:S05]  /*01a0*/  @P1 EXIT ;  /* 0x000000000000194d */ /* 0x000fea0003800000 */
[----:B------:R-:W1:Y:S01]  /*01b0*/  S2R R3, SR_CgaCtaId ;  /* 0x0000000000037919 */ /* 0x000e620000008800 */
[----:B------:R-:W-:Y:S01]  /*01c0*/  MOV R0, 0x400 ;  /* 0x0000040000007802 */ /* 0x000fe20000000f00 */
[----:B------:R-:W-:-:S03]  /*01d0*/  IMAD R7, R7, UR7, R4 ;  /* 0x0000000707077c24 */ /* 0x000fc6000f8e0204 */
[----:B-1----:R-:W-:-:S05]  /*01e0*/  LEA R3, R3, R0, 0x18 ;  /* 0x0000000003037211 */ /* 0x002fca00078ec0ff */
[----:B------:R-:W-:Y:S02]  /*01f0*/  IMAD R0, R6, 0x44, R3 ;  /* 0x0000004406007824 */ /* 0x000fe400078e0203 */
[----:B0-----:R-:W0:Y:S02]  /*0200*/  LDC.64 R2, c[0x0][0x388] ;  /* 0x0000e200ff027b82 */ /* 0x001e240000000a00 */
[----:B------:R-:W-:-:S05]  /*0210*/  IMAD R0, R8, 0x4, R0 ;  /* 0x0000000408007824 */ /* 0x000fca00078e0200 */
[----:B------:R-:W1:Y:S01]  /*0220*/  LDS R5, [R0] ;  /* 0x0000000000057984 */ /* 0x000e620000000800 */
[----:B0-----:R-:W-:-:S05]  /*0230*/  IMAD.WIDE R2, R7, 0x4, R2 ;  /* 0x0000000407027825 */ /* 0x001fca00078e0202 */
[----:B-1----:R-:W-:Y:S01]  /*0240*/  STG.E desc[UR4][R2.64], R5 ;  /* 0x0000000502007986 */ /* 0x002fe2000c101904 */
[----:B------:R-:W-:Y:S05]  /*0250*/  EXIT ;  /* 0x000000000000794d */ /* 0x000fea0003800000 */
.L_x_31:
        /* <DEDUP_REMOVED lines=10> */
.L_x_36:


//--------------------- .nv.shared._Z6matmulPKfS0_Pfiii --------------------------
	.section	.nv.shared._Z6matmulPKfS0_Pfiii,"aw",@nobits
	.sectionflags	@""
	.align	16
.nv.shared._Z6matmulPKfS0_Pfiii:
	.zero		3072


//--------------------- .nv.shared.reserved.0     --------------------------
	.section	.nv.shared.reserved.0,"aw",@nobits
	.weak		__nv_reservedSMEM_offset_0_alias
	.size		__nv_reservedSMEM_offset_0_alias, 0, 64
	.other		__nv_reservedSMEM_offset_0_alias,@"STO_CUDA_RESERVED_SHARED STV_DEFAULT"
__nv_reservedSMEM_offset_0_alias:
	.zero		0
	.zero		64


//--------------------- .nv.shared._Z7softmaxPfii --------------------------
	.section	.nv.shared._Z7softmaxPfii,"aw",@nobits
	.sectionflags	@""
	.align	16
	.zero		1024


//--------------------- .nv.shared._Z12matmul_scalePKfS0_Pfiiif --------------------------
	.section	.nv.shared._Z12matmul_scalePKfS0_Pfiiif,"aw",@nobits
	.sectionflags	@""
	.align	16
.nv.shared._Z12matmul_scalePKfS0_Pfiiif:
	.zero		3072


//--------------------- .nv.shared._Z9transposePKfPfii --------------------------
	.section	.nv.shared._Z9transposePKfPfii,"aw",@nobits
	.sectionflags	@""
	.align	16
.nv.shared._Z9transposePKfPfii:
	.zero		2112


//--------------------- .nv.constant0._Z6matmulPKfS0_Pfiii --------------------------
	.section	.nv.constant0._Z6matmulPKfS0_Pfiii,"a",@progbits
	.sectionflags	@""
	.align	4
.nv.constant0._Z6matmulPKfS0_Pfiii:
	.zero		932


//--------------------- .nv.constant0._Z7softmaxPfii --------------------------
	.section	.nv.constant0._Z7softmaxPfii,"a",@progbits
	.sectionflags	@""
	.align	4
.nv.constant0._Z7softmaxPfii:
	.zero		912


//--------------------- .nv.constant0._Z12matmul_scalePKfS0_Pfiiif --------------------------
	.section	.nv.constant0._Z12matmul_scalePKfS0_Pfiiif,"a",@progbits
	.sectionflags	@""
	.align	4
.nv.constant0._Z12matmul_scalePKfS0_Pfiiif:
	.zero		936


//--------------------- .nv.constant0._Z9transposePKfPfii --------------------------
	.section	.nv.constant0._Z9transposePKfPfii,"a",@progbits
	.sectionflags	@""
	.align	4
.nv.constant0._Z9transposePKfPfii:
	.zero		920


//--------------------- SYMBOLS --------------------------

	.type		.nv.reservedSmem.offset0,@object
	.size		.nv.reservedSmem.offset0,0x4
	.type		.nv.reservedSmem.cap,@object
	.size		.nv.reservedSmem.cap,0x4
